	.target	sm_90a

	.elftype	@"ET_EXEC"


//--------------------- .note.nv.tkinfo           --------------------------
	.section	.note.nv.tkinfo,"",@"SHT_NOTE"
	.sectionflags	@"SHF_NOTE_NV_TKINFO"
	.tkinfo
        /*0018*/ 	.word	0x00000002
        /*0030*/ 	.string	""
        /*0030*/ 	.string	"ptxas"
        /*0030*/ 	.string	"Cuda compilation tools, release 13.0, V13.0.88"
        /*0030*/ 	.string	"Build cuda_13.0.r13.0/compiler.36424714_0"
        /*0030*/ 	.string	"-v  -suppress-debug-info  -lineinfo  -arch sm_90a "



//--------------------- .note.nv.cuinfo           --------------------------
	.section	.note.nv.cuinfo,"",@"SHT_NOTE"
	.sectionflags	@"SHF_NOTE_NV_CUINFO"
        /*0018*/ 	.short	0x0002
        /*001a*/ 	.short	0x005a
        /*001c*/ 	.short	0x0082
	.zero		2


//--------------------- .nv.info                  --------------------------
	.section	.nv.info,"",@"SHT_CUDA_INFO"
	.align	4


	//----- nvinfo : EIATTR_REGCOUNT
	.align		4
        /*0000*/ 	.byte	0x04, 0x2f
        /*0002*/ 	.short	(.L_1 - .L_0)
	.align		4
.L_0:
        /*0004*/ 	.word	index@(matmul_kernel)
        /*0008*/ 	.word	0x00000080


	//----- nvinfo : EIATTR_FRAME_SIZE
	.align		4
.L_1:
        /*000c*/ 	.byte	0x04, 0x11
        /*000e*/ 	.short	(.L_3 - .L_2)
	.align		4
.L_2:
        /*0010*/ 	.word	index@(matmul_kernel)
        /*0014*/ 	.word	0x000004a0


	//----- nvinfo : EIATTR_MIN_STACK_SIZE
	.align		4
.L_3:
        /*0018*/ 	.byte	0x04, 0x12
        /*001a*/ 	.short	(.L_5 - .L_4)
	.align		4
.L_4:
        /*001c*/ 	.word	index@(matmul_kernel)
        /*0020*/ 	.word	0x000004a0
.L_5:


//--------------------- .nv.compat                --------------------------
	.section	.nv.compat,"",@"SHT_CUDA_COMPAT_INFO"
	.align	4
        /*0000*/ 	.byte	0x02, 0x09, 0x01, 0x00, 0x02, 0x02, 0x04, 0x00, 0x02, 0x05, 0x05, 0x00, 0x03, 0x07, 0x01, 0x01
        /*0010*/ 	.byte	0x02, 0x03, 0x00, 0x00, 0x02, 0x06, 0x01, 0x00, 0x04, 0x0b, 0x08, 0x00, 0x00, 0x00, 0x00, 0x00
        /*0020*/ 	.byte	0x00, 0x00, 0x00, 0x00


//--------------------- .nv.info.matmul_kernel    --------------------------
	.section	.nv.info.matmul_kernel,"",@"SHT_CUDA_INFO"
	.sectionflags	@""
	.align	4


	//----- nvinfo : EIATTR_CUDA_API_VERSION
	.align		4
        /*0000*/ 	.byte	0x04, 0x37
        /*0002*/ 	.short	(.L_7 - .L_6)
.L_6:
        /*0004*/ 	.word	0x00000082


	//----- nvinfo : EIATTR_KPARAM_INFO
	.align		4
.L_7:
        /*0008*/ 	.byte	0x04, 0x17
        /*000a*/ 	.short	(.L_9 - .L_8)
.L_8:
        /*000c*/ 	.word	0x00000000
        /*0010*/ 	.short	0x000d
        /*0012*/ 	.short	0x0048
        /*0014*/ 	.byte	0x00, 0xf4, 0x21, 0x00


	//----- nvinfo : EIATTR_KPARAM_INFO
	.align		4
.L_9:
        /*0018*/ 	.byte	0x04, 0x17
        /*001a*/ 	.short	(.L_11 - .L_10)
.L_10:
        /*001c*/ 	.word	0x00000000
        /*0020*/ 	.short	0x000c
        /*0022*/ 	.short	0x0040
        /*0024*/ 	.byte	0x00, 0xf4, 0x21, 0x00


	//----- nvinfo : EIATTR_KPARAM_INFO
	.align		4
.L_11:
        /*0028*/ 	.byte	0x04, 0x17
        /*002a*/ 	.short	(.L_13 - .L_12)
.L_12:
        /*002c*/ 	.word	0x00000000
        /*0030*/ 	.short	0x000b
        /*0032*/ 	.short	0x0038
        /*0034*/ 	.byte	0x00, 0xf0, 0x11, 0x00


	//----- nvinfo : EIATTR_KPARAM_INFO
	.align		4
.L_13:
        /*0038*/ 	.byte	0x04, 0x17
        /*003a*/ 	.short	(.L_15 - .L_14)
.L_14:
        /*003c*/ 	.word	0x00000000
        /*0040*/ 	.short	0x000a
        /*0042*/ 	.short	0x0034
        /*0044*/ 	.byte	0x00, 0xf0, 0x11, 0x00


	//----- nvinfo : EIATTR_KPARAM_INFO
	.align		4
.L_15:
        /*0048*/ 	.byte	0x04, 0x17
        /*004a*/ 	.short	(.L_17 - .L_16)
.L_16:
        /*004c*/ 	.word	0x00000000
        /*0050*/ 	.short	0x0009
        /*0052*/ 	.short	0x0030
        /*0054*/ 	.byte	0x00, 0xf0, 0x11, 0x00


	//----- nvinfo : EIATTR_KPARAM_INFO
	.align		4
.L_17:
        /*0058*/ 	.byte	0x04, 0x17
        /*005a*/ 	.short	(.L_19 - .L_18)
.L_18:
        /*005c*/ 	.word	0x00000000
        /*0060*/ 	.short	0x0008
        /*0062*/ 	.short	0x002c
        /*0064*/ 	.byte	0x00, 0xf0, 0x11, 0x00


	//----- nvinfo : EIATTR_KPARAM_INFO
	.align		4
.L_19:
        /*0068*/ 	.byte	0x04, 0x17
        /*006a*/ 	.short	(.L_21 - .L_20)
.L_20:
        /*006c*/ 	.word	0x00000000
        /*0070*/ 	.short	0x0007
        /*0072*/ 	.short	0x0028
        /*0074*/ 	.byte	0x00, 0xf0, 0x11, 0x00


	//----- nvinfo : EIATTR_KPARAM_INFO
	.align		4
.L_21:
        /*0078*/ 	.byte	0x04, 0x17
        /*007a*/ 	.short	(.L_23 - .L_22)
.L_22:
        /*007c*/ 	.word	0x00000000
        /*0080*/ 	.short	0x0006
        /*0082*/ 	.short	0x0024
        /*0084*/ 	.byte	0x00, 0xf0, 0x11, 0x00


	//----- nvinfo : EIATTR_KPARAM_INFO
	.align		4
.L_23:
        /*0088*/ 	.byte	0x04, 0x17
        /*008a*/ 	.short	(.L_25 - .L_24)
.L_24:
        /*008c*/ 	.word	0x00000000
        /*0090*/ 	.short	0x0005
        /*0092*/ 	.short	0x0020
        /*0094*/ 	.byte	0x00, 0xf0, 0x11, 0x00


	//----- nvinfo : EIATTR_KPARAM_INFO
	.align		4
.L_25:
        /*0098*/ 	.byte	0x04, 0x17
        /*009a*/ 	.short	(.L_27 - .L_26)
.L_26:
        /*009c*/ 	.word	0x00000000
        /*00a0*/ 	.short	0x0004
        /*00a2*/ 	.short	0x001c
        /*00a4*/ 	.byte	0x00, 0xf0, 0x11, 0x00


	//----- nvinfo : EIATTR_KPARAM_INFO
	.align		4
.L_27:
        /*00a8*/ 	.byte	0x04, 0x17
        /*00aa*/ 	.short	(.L_29 - .L_28)
.L_28:
        /*00ac*/ 	.word	0x00000000
        /*00b0*/ 	.short	0x0003
        /*00b2*/ 	.short	0x0018
        /*00b4*/ 	.byte	0x00, 0xf0, 0x11, 0x00


	//----- nvinfo : EIATTR_KPARAM_INFO
	.align		4
.L_29:
        /*00b8*/ 	.byte	0x04, 0x17
        /*00ba*/ 	.short	(.L_31 - .L_30)
.L_30:
        /*00bc*/ 	.word	0x00000000
        /*00c0*/ 	.short	0x0002
        /*00c2*/ 	.short	0x0010
        /*00c4*/ 	.byte	0x00, 0xf4, 0x21, 0x00


	//----- nvinfo : EIATTR_KPARAM_INFO
	.align		4
.L_31:
        /*00c8*/ 	.byte	0x04, 0x17
        /*00ca*/ 	.short	(.L_33 - .L_32)
.L_32:
        /*00cc*/ 	.word	0x00000000
        /*00d0*/ 	.short	0x0001
        /*00d2*/ 	.short	0x0008
        /*00d4*/ 	.byte	0x00, 0xf4, 0x21, 0x00


	//----- nvinfo : EIATTR_KPARAM_INFO
	.align		4
.L_33:
        /*00d8*/ 	.byte	0x04, 0x17
        /*00da*/ 	.short	(.L_35 - .L_34)
.L_34:
        /*00dc*/ 	.word	0x00000000
        /*00e0*/ 	.short	0x0000
        /*00e2*/ 	.short	0x0000
        /*00e4*/ 	.byte	0x00, 0xf4, 0x21, 0x00


	//----- nvinfo : EIATTR_SPARSE_MMA_MASK
	.align		4
.L_35:
        /*00e8*/ 	.byte	0x03, 0x50
        /*00ea*/ 	.short	0x0000


	//----- nvinfo : EIATTR_MAXREG_COUNT
	.align		4
        /*00ec*/ 	.byte	0x03, 0x1b
        /*00ee*/ 	.short	0x0080


	//----- nvinfo : EIATTR_NUM_BARRIERS
	.align		4
        /*00f0*/ 	.byte	0x02, 0x4c
        /*00f2*/ 	.byte	0x01
	.zero		1


	//----- nvinfo : EIATTR_ANNOTATIONS
	.align		4
        /*00f4*/ 	.byte	0x04, 0x55
        /*00f6*/ 	.short	(.L_37 - .L_36)


	//   ....[0]....
.L_36:
        /*00f8*/ 	.word	0x00000001
        /*00fc*/ 	.byte	0x00, 0x06, 0x00, 0x00, 0x01, 0x00, 0x00, 0x00, 0x40, 0x06, 0x00, 0x00, 0x01, 0x00, 0x00, 0x00
        /* <DEDUP_REMOVED lines=419> */
        /*1b3c*/ 	.byte	0xc0, 0xc9, 0x00, 0x00, 0x01, 0x00, 0x00, 0x00, 0xe0, 0xc9, 0x00, 0x00


	//----- nvinfo : EIATTR_MERCURY_ISA_VERSION
	.align		4
.L_37:
        /*1b48*/ 	.byte	0x03, 0x5f
        /*1b4a*/ 	.short	0x0101


	//----- nvinfo : EIATTR_EXIT_INSTR_OFFSETS
	.align		4
        /*1b4c*/ 	.byte	0x04, 0x1c
        /*1b4e*/ 	.short	(.L_39 - .L_38)


	//   ....[0]....
.L_38:
        /*1b50*/ 	.word	0x0000cdf0


	//   ....[1]....
        /*1b54*/ 	.word	0x0000ce10


	//----- nvinfo : EIATTR_REQNTID
	.align		4
.L_39:
        /*1b58*/ 	.byte	0x04, 0x10
        /*1b5a*/ 	.short	(.L_41 - .L_40)
.L_40:
        /*1b5c*/ 	.word	0x00000200
        /*1b60*/ 	.word	0x00000001
        /*1b64*/ 	.word	0x00000001


	//----- nvinfo : EIATTR_CBANK_PARAM_SIZE
	.align		4
.L_41:
        /*1b68*/ 	.byte	0x03, 0x19
        /*1b6a*/ 	.short	0x0050


	//----- nvinfo : EIATTR_PARAM_CBANK
	.align		4
        /*1b6c*/ 	.byte	0x04, 0x0a
        /*1b6e*/ 	.short	(.L_43 - .L_42)
	.align		4
.L_42:
        /*1b70*/ 	.word	index@(.nv.constant0.matmul_kernel)
        /*1b74*/ 	.short	0x0210
        /*1b76*/ 	.short	0x0050


	//----- nvinfo : EIATTR_SW_WAR
	.align		4
.L_43:
        /*1b78*/ 	.byte	0x04, 0x36
        /*1b7a*/ 	.short	(.L_45 - .L_44)
.L_44:
        /*1b7c*/ 	.word	0x00000008
.L_45:


//--------------------- .nv.callgraph             --------------------------
	.section	.nv.callgraph,"",@"SHT_CUDA_CALLGRAPH"
	.align	4
	.sectionentsize	8
	.align		4
        /*0000*/ 	.word	0x00000000
	.align		4
        /*0004*/ 	.word	0xffffffff
	.align		4
        /*0008*/ 	.word	0x00000000
	.align		4
        /*000c*/ 	.word	0xfffffffe
	.align		4
        /*0010*/ 	.word	0x00000000
	.align		4
        /*0014*/ 	.word	0xfffffffd
	.align		4
        /*0018*/ 	.word	0x00000000
	.align		4
        /*001c*/ 	.word	0xfffffffc


//--------------------- .text.matmul_kernel       --------------------------
	.section	.text.matmul_kernel,"ax",@progbits
	.align	128
        .global         matmul_kernel
        .type           matmul_kernel,@function
        .size           matmul_kernel,(.L_x_4 - matmul_kernel)
        .other          matmul_kernel,@"STO_CUDA_ENTRY STV_DEFAULT"
matmul_kernel:
.text.matmul_kernel:
[----:B------:R-:W0:Y:S08]  /*0000*/  LDC R1, c[0x0][0x28] ;  /* 0x00000a00ff017b82 */ /* 0x000e300000000800 */
[----:B------:R-:W1:Y:S01]  /*0010*/  LDC.64 R4, c[0x0][0x228] ;  /* 0x00008a00ff047b82 */ /* 0x000e620000000a00 */
[----:B------:R-:W2:Y:S01]  /*0020*/  S2R R7, SR_CTAID.X ;  /* 0x0000000000077919 */ /* 0x000ea20000002500 */
[----:B0-----:R-:W-:Y:S01]  /*0030*/  VIADD R1, R1, 0xfffffb60 ;  /* 0xfffffb6001017836 */ /* 0x001fe20000000000 */
[----:B------:R-:W-:Y:S01]  /*0040*/  UMOV UR4, 0x400 ;  /* 0x0000040000047882 */ /* 0x000fe20000000000 */
[----:B------:R-:W-:Y:S01]  /*0050*/  ULDC.64 UR16, c[0x0][0x208] ;  /* 0x0000820000107ab9 */ /* 0x000fe20000000a00 */
[----:B------:R-:W0:Y:S01]  /*0060*/  S2R R89, SR_TID.X ;  /* 0x0000000000597919 */ /* 0x000e220000002100 */
[----:B------:R-:W-:-:S02]  /*0070*/  ULDC UR13, c[0x0][0x230] ;  /* 0x00008c00000d7ab9 */ /* 0x000fc40000000800 */
[----:B------:R-:W3:Y:S08]  /*0080*/  LDC R88, c[0x0][0x230] ;  /* 0x00008c00ff587b82 */ /* 0x000ef00000000800 */
[----:B------:R-:W4:Y:S01]  /*0090*/  S2UR UR12, SR_CgaCtaId ;  /* 0x00000000000c79c3 */ /* 0x000f220000008800 */
[----:B-1----:R-:W-:-:S05]  /*00a0*/  VIADD R0, R5, 0x1ff ;  /* 0x000001ff05007836 */ /* 0x002fca0000000000 */
[----:B------:R-:W-:Y:S01]  /*00b0*/  SHF.R.S32.HI R3, RZ, 0x1f, R0 ;  /* 0x0000001fff037819 */ /* 0x000fe20000011400 */
[----:B---3--:R-:W-:-:S03]  /*00c0*/  VIADD R88, R88, 0x3f ;  /* 0x0000003f58587836 */ /* 0x008fc60000000000 */
[----:B------:R-:W-:Y:S02]  /*00d0*/  LEA.HI R3, R3, R0, RZ, 0x9 ;  /* 0x0000000003037211 */ /* 0x000fe400078f48ff */
[----:B--2---:R-:W-:Y:S02]  /*00e0*/  IABS R10, R7 ;  /* 0x00000007000a7213 */ /* 0x004fe40000000000 */
[----:B------:R-:W-:Y:S02]  /*00f0*/  SHF.R.S32.HI R3, RZ, 0x9, R3 ;  /* 0x00000009ff037819 */ /* 0x000fe40000011403 */
[----:B0-----:R-:W-:Y:S01]  /*0100*/  SHF.R.U32.HI R78, RZ, 0x6, R89 ;  /* 0x00000006ff4e7819 */ /* 0x001fe20000011659 */
[----:B----4-:R-:W-:Y:S01]  /*0110*/  ULEA UR12, UR12, UR4, 0x18 ;  /* 0x000000040c0c7291 */ /* 0x010fe2000f8ec03f */
[----:B------:R-:W-:Y:S01]  /*0120*/  LEA.HI R86, R89, 0x8, RZ, 0x1a ;  /* 0x0000000859567811 */ /* 0x000fe200078fd0ff */
[----:B------:R-:W-:Y:S01]  /*0130*/  IMAD.SHL.U32 R6, R3, 0x8, RZ ;  /* 0x0000000803067824 */ /* 0x000fe200078e00ff */
[----:B------:R-:W-:-:S02]  /*0140*/  SGXT.U32 R78, R78, 0x3 ;  /* 0x000000034e4e781a */ /* 0x000fc40000000000 */
[C---:B------:R-:W-:Y:S02]  /*0150*/  LEA.HI R85, R89.reuse, 0x18, RZ, 0x1a ;  /* 0x0000001859557811 */ /* 0x040fe400078fd0ff */
[-C--:B------:R-:W-:Y:S02]  /*0160*/  IABS R9, R6.reuse ;  /* 0x0000000600097213 */ /* 0x080fe40000000000 */
[----:B------:R-:W-:Y:S02]  /*0170*/  IABS R12, R6 ;  /* 0x00000006000c7213 */ /* 0x000fe40000000000 */
[----:B------:R-:W0:Y:S01]  /*0180*/  I2F.RP R0, R9 ;  /* 0x0000000900007306 */ /* 0x000e220000209400 */
[C---:B------:R-:W-:Y:S02]  /*0190*/  LEA.HI R84, R89.reuse, 0x28, RZ, 0x1a ;  /* 0x0000002859547811 */ /* 0x040fe400078fd0ff */
[C---:B------:R-:W-:Y:S02]  /*01a0*/  LEA.HI R83, R89.reuse, 0x38, RZ, 0x1a ;  /* 0x0000003859537811 */ /* 0x040fe400078fd0ff */
[----:B------:R-:W-:-:S02]  /*01b0*/  LOP3.LUT R82, R89, 0x3f, RZ, 0xc0, !PT ;  /* 0x0000003f59527812 */ /* 0x000fc400078ec0ff */
[C---:B------:R-:W-:Y:S02]  /*01c0*/  LOP3.LUT R81, R78.reuse, 0x10, RZ, 0xfc, !PT ;  /* 0x000000104e517812 */ /* 0x040fe400078efcff */
[C---:B------:R-:W-:Y:S02]  /*01d0*/  LOP3.LUT R80, R78.reuse, 0x20, RZ, 0xfc, !PT ;  /* 0x000000204e507812 */ /* 0x040fe400078efcff */
[----:B------:R-:W-:Y:S01]  /*01e0*/  LOP3.LUT R79, R78, 0x30, RZ, 0xfc, !PT ;  /* 0x000000304e4f7812 */ /* 0x000fe200078efcff */
[----:B0-----:R-:W0:Y:S02]  /*01f0*/  MUFU.RCP R0, R0 ;  /* 0x0000000000007308 */ /* 0x001e240000001000 */
[----:B0-----:R-:W-:Y:S02]  /*0200*/  VIADD R2, R0, 0xffffffe ;  /* 0x0ffffffe00027836 */ /* 0x001fe40000000000 */
[----:B------:R-:W-:-:S04]  /*0210*/  IMAD.MOV R0, RZ, RZ, -R12 ;  /* 0x000000ffff007224 */ /* 0x000fc800078e0a0c */
[----:B------:R0:W1:Y:S02]  /*0220*/  F2I.FTZ.U32.TRUNC.NTZ R3, R2 ;  /* 0x0000000200037305 */ /* 0x000064000021f000 */
[----:B0-----:R-:W-:Y:S02]  /*0230*/  IMAD.MOV.U32 R2, RZ, RZ, RZ ;  /* 0x000000ffff027224 */ /* 0x001fe400078e00ff */
[----:B-1----:R-:W-:-:S04]  /*0240*/  IMAD.MOV R8, RZ, RZ, -R3 ;  /* 0x000000ffff087224 */ /* 0x002fc800078e0a03 */
[----:B------:R-:W-:Y:S02]  /*0250*/  IMAD R11, R8, R9, RZ ;  /* 0x00000009080b7224 */ /* 0x000fe400078e02ff */
[----:B------:R-:W-:Y:S02]  /*0260*/  IMAD.MOV.U32 R8, RZ, RZ, R10 ;  /* 0x000000ffff087224 */ /* 0x000fe400078e000a */
[----:B------:R-:W-:-:S06]  /*0270*/  IMAD.HI.U32 R3, R3, R11, R2 ;  /* 0x0000000b03037227 */ /* 0x000fcc00078e0002 */
[----:B------:R-:W-:-:S04]  /*0280*/  IMAD.HI.U32 R3, R3, R8, RZ ;  /* 0x0000000803037227 */ /* 0x000fc800078e00ff */
[----:B------:R-:W-:-:S05]  /*0290*/  IMAD R0, R3, R0, R8 ;  /* 0x0000000003007224 */ /* 0x000fca00078e0208 */
[----:B------:R-:W-:-:S13]  /*02a0*/  ISETP.GT.U32.AND P1, PT, R9, R0, PT ;  /* 0x000000000900720c */ /* 0x000fda0003f24070 */
[----:B------:R-:W-:Y:S02]  /*02b0*/  @!P1 IMAD.IADD R0, R0, 0x1, -R9 ;  /* 0x0000000100009824 */ /* 0x000fe400078e0a09 */
[----:B------:R-:W-:Y:S01]  /*02c0*/  @!P1 VIADD R3, R3, 0x1 ;  /* 0x0000000103039836 */ /* 0x000fe20000000000 */
[----:B------:R-:W-:Y:S02]  /*02d0*/  ISETP.NE.AND P1, PT, R6, RZ, PT ;  /* 0x000000ff0600720c */ /* 0x000fe40003f25270 */
[----:B------:R-:W-:Y:S02]  /*02e0*/  ISETP.GE.U32.AND P0, PT, R0, R9, PT ;  /* 0x000000090000720c */ /* 0x000fe40003f06070 */
[----:B------:R-:W-:-:S04]  /*02f0*/  LOP3.LUT R0, R7, R6, RZ, 0x3c, !PT ;  /* 0x0000000607007212 */ /* 0x000fc800078e3cff */
[----:B------:R-:W-:Y:S01]  /*0300*/  ISETP.GE.AND P2, PT, R0, RZ, PT ;  /* 0x000000ff0000720c */ /* 0x000fe20003f46270 */
[----:B------:R-:W-:-:S06]  /*0310*/  VIADD R0, R4, 0x3f ;  /* 0x0000003f04007836 */ /* 0x000fcc0000000000 */
[----:B------:R-:W-:-:S04]  /*0320*/  @P0 VIADD R3, R3, 0x1 ;  /* 0x0000000103030836 */ /* 0x000fc80000000000 */
[----:B------:R-:W-:Y:S01]  /*0330*/  IMAD.MOV.U32 R2, RZ, RZ, R3 ;  /* 0x000000ffff027224 */ /* 0x000fe200078e0003 */
[----:B------:R-:W-:-:S03]  /*0340*/  SHF.R.S32.HI R3, RZ, 0x1f, R0 ;  /* 0x0000001fff037819 */ /* 0x000fc60000011400 */
[----:B------:R-:W-:Y:S01]  /*0350*/  @!P2 IMAD.MOV R2, RZ, RZ, -R2 ;  /* 0x000000ffff02a224 */ /* 0x000fe200078e0a02 */
[----:B------:R-:W-:Y:S02]  /*0360*/  @!P1 LOP3.LUT R2, RZ, R6, RZ, 0x33, !PT ;  /* 0x00000006ff029212 */ /* 0x000fe400078e33ff */
[----:B------:R-:W-:-:S03]  /*0370*/  LEA.HI R3, R3, R0, RZ, 0x6 ;  /* 0x0000000003037211 */ /* 0x000fc600078f30ff */
[----:B------:R-:W-:Y:S02]  /*0380*/  IMAD.SHL.U32 R8, R2, 0x8, RZ ;  /* 0x0000000802087824 */ /* 0x000fe400078e00ff */
[----:B------:R-:W-:-:S03]  /*0390*/  IMAD.MOV R2, RZ, RZ, -R2 ;  /* 0x000000ffff027224 */ /* 0x000fc600078e0a02 */
[----:B------:R-:W-:Y:S01]  /*03a0*/  LEA.HI.SX32 R3, R3, -R8, 0x1a ;  /* 0x8000000803037211 */ /* 0x000fe200078fd2ff */
[----:B------:R-:W-:-:S03]  /*03b0*/  IMAD R6, R6, R2, R7 ;  /* 0x0000000206067224 */ /* 0x000fc600078e0207 */
[----:B------:R-:W-:Y:S02]  /*03c0*/  VIMNMX R13, R3, 0x8, PT ;  /* 0x00000008030d7848 */ /* 0x000fe40003fe0100 */
[----:B------:R-:W-:Y:S02]  /*03d0*/  IABS R11, R6 ;  /* 0x00000006000b7213 */ /* 0x000fe40000000000 */
[----:B------:R-:W-:-:S04]  /*03e0*/  IABS R9, R13 ;  /* 0x0000000d00097213 */ /* 0x000fc80000000000 */
[----:B------:R-:W0:Y:S08]  /*03f0*/  I2F.RP R0, R9 ;  /* 0x0000000900007306 */ /* 0x000e300000209400 */
[----:B0-----:R-:W0:Y:S02]  /*0400*/  MUFU.RCP R0, R0 ;  /* 0x0000000000007308 */ /* 0x001e240000001000 */
[----:B0-----:R-:W-:-:S06]  /*0410*/  VIADD R3, R0, 0xffffffe ;  /* 0x0ffffffe00037836 */ /* 0x001fcc0000000000 */
[----:B------:R-:W0:Y:S02]  /*0420*/  F2I.FTZ.U32.TRUNC.NTZ R3, R3 ;  /* 0x0000000300037305 */ /* 0x000e24000021f000 */
[----:B0-----:R-:W-:-:S04]  /*0430*/  IMAD.MOV R10, RZ, RZ, -R3 ;  /* 0x000000ffff0a7224 */ /* 0x001fc800078e0a03 */
[----:B------:R-:W-:Y:S01]  /*0440*/  IMAD.MOV.U32 R2, RZ, RZ, R10 ;  /* 0x000000ffff027224 */ /* 0x000fe200078e000a */
[----:B------:R-:W-:-:S03]  /*0450*/  IABS R10, R13 ;  /* 0x0000000d000a7213 */ /* 0x000fc60000000000 */
[----:B------:R-:W-:Y:S02]  /*0460*/  IMAD R7, R2, R9, RZ ;  /* 0x0000000902077224 */ /* 0x000fe400078e02ff */
[----:B------:R-:W-:Y:S02]  /*0470*/  IMAD.MOV.U32 R2, RZ, RZ, RZ ;  /* 0x000000ffff027224 */ /* 0x000fe400078e00ff */
[----:B------:R-:W-:Y:S02]  /*0480*/  IMAD.MOV R0, RZ, RZ, -R10 ;  /* 0x000000ffff007224 */ /* 0x000fe400078e0a0a */
        /* <DEDUP_REMOVED lines=9> */
[----:B------:R-:W-:-:S07]  /*0520*/  ISETP.GE.AND P2, PT, R0, RZ, PT ;  /* 0x000000ff0000720c */ /* 0x000fce0003f46270 */
[----:B------:R-:W-:Y:S01]  /*0530*/  @P0 VIADD R2, R2, 0x1 ;  /* 0x0000000102020836 */ /* 0x000fe20000000000 */
[----:B------:R-:W-:-:S05]  /*0540*/  ISETP.GT.AND P0, PT, R88, 0x3f, PT ;  /* 0x0000003f5800780c */ /* 0x000fca0003f04270 */
[----:B------:R-:W-:Y:S01]  /*0550*/  @!P2 IMAD.MOV R2, RZ, RZ, -R2 ;  /* 0x000000ffff02a224 */ /* 0x000fe200078e0a02 */
[----:B------:R-:W-:-:S05]  /*0560*/  @!P1 LOP3.LUT R2, RZ, R13, RZ, 0x33, !PT ;  /* 0x0000000dff029212 */ /* 0x000fca00078e33ff */
[----:B------:R-:W-:Y:S02]  /*0570*/  IMAD.MOV R0, RZ, RZ, -R2 ;  /* 0x000000ffff007224 */ /* 0x000fe400078e0a02 */
[----:B------:R-:W-:Y:S02]  /*0580*/  IMAD.SHL.U32 R7, R2, 0x200, RZ ;  /* 0x0000020002077824 */ /* 0x000fe400078e00ff */
[----:B------:R-:W-:Y:S02]  /*0590*/  IMAD R0, R13, R0, R6 ;  /* 0x000000000d007224 */ /* 0x000fe400078e0206 */
[C---:B------:R-:W-:Y:S01]  /*05a0*/  IMAD.IADD R92, R7.reuse, 0x1, R86 ;  /* 0x00000001075c7824 */ /* 0x040fe200078e0256 */
[C---:B------:R-:W-:Y:S01]  /*05b0*/  LOP3.LUT R91, R7.reuse, R78, RZ, 0xfc, !PT ;  /* 0x0000004e075b7212 */ /* 0x040fe200078efcff */
[----:B------:R-:W-:Y:S01]  /*05c0*/  IMAD.IADD R3, R8, 0x1, R0 ;  /* 0x0000000108037824 */ /* 0x000fe200078e0200 */
[C-C-:B------:R-:W-:Y:S01]  /*05d0*/  LOP3.LUT R93, R7.reuse, 0x10, R78.reuse, 0xfe, !PT ;  /* 0x00000010075d7812 */ /* 0x140fe200078efe4e */
[----:B------:R-:W-:Y:S01]  /*05e0*/  IMAD.IADD R94, R7, 0x1, R85 ;  /* 0x00000001075e7824 */ /* 0x000fe200078e0255 */
[----:B------:R-:W-:Y:S01]  /*05f0*/  LEA.HI R0, R89, R7, RZ, 0x1a ;  /* 0x0000000759007211 */ /* 0x000fe200078fd0ff */
[----:B------:R-:W-:Y:S01]  /*0600*/  STL [R1+0x23c], R91 ;  /* 0x00023c5b01007387 */ /* 0x000fe20000100800 */
[C---:B------:R-:W-:Y:S01]  /*0610*/  LOP3.LUT R95, R7.reuse, 0x20, R78, 0xfe, !PT ;  /* 0x00000020075f7812 */ /* 0x040fe200078efe4e */
[C---:B------:R-:W-:Y:S01]  /*0620*/  IMAD.IADD R96, R7.reuse, 0x1, R84 ;  /* 0x0000000107607824 */ /* 0x040fe200078e0254 */
[C---:B------:R-:W-:Y:S01]  /*0630*/  LOP3.LUT R97, R7.reuse, 0x30, R78, 0xfe, !PT ;  /* 0x0000003007617812 */ /* 0x040fe200078efe4e */
[----:B------:R-:W-:Y:S01]  /*0640*/  STL [R1+0x2d8], R92 ;  /* 0x0002d85c01007387 */ /* 0x000fe20000100800 */
[----:B------:R-:W-:Y:S01]  /*0650*/  IMAD.IADD R98, R7, 0x1, R83 ;  /* 0x0000000107627824 */ /* 0x000fe200078e0253 */
[C---:B------:R-:W-:Y:S01]  /*0660*/  LOP3.LUT R99, R91.reuse, 0x40, RZ, 0xfc, !PT ;  /* 0x000000405b637812 */ /* 0x040fe200078efcff */
[C---:B------:R-:W-:Y:S01]  /*0670*/  VIADD R100, R0.reuse, 0x48 ;  /* 0x0000004800647836 */ /* 0x040fe20000000000 */
[----:B------:R-:W-:Y:S01]  /*0680*/  STL [R1+0x2d4], R93 ;  /* 0x0002d45d01007387 */ /* 0x000fe20000100800 */
[C---:B------:R-:W-:Y:S01]  /*0690*/  VIADD R102, R0.reuse, 0x58 ;  /* 0x0000005800667836 */ /* 0x040fe20000000000 */
        /* <DEDUP_REMOVED lines=39> */
[----:B------:R-:W-:Y:S01]  /*0910*/  VIADD R11, R0, 0x1d8 ;  /* 0x000001d8000b7836 */ /* 0x000fe20000000000 */
[----:B------:R-:W-:Y:S01]  /*0920*/  LOP3.LUT R121, R91, 0xf0, RZ, 0xfc, !PT ;  /* 0x000000f05b797812 */ /* 0x000fe200078efcff */
[----:B------:R-:W-:Y:S01]  /*0930*/  IMAD R90, R3, 0x40, R82 ;  /* 0x00000040035a7824 */ /* 0x000fe200078e0252 */
[----:B------:R-:W-:Y:S01]  /*0940*/  STL [R1+0x2a8], R110 ;  /* 0x0002a86e01007387 */ /* 0x000fe20000100800 */
[----:B------:R-:W-:-:S02]  /*0950*/  LOP3.LUT R123, R91, 0x100, RZ, 0xfc, !PT ;  /* 0x000001005b7b7812 */ /* 0x000fc400078efcff */
[C---:B------:R-:W-:Y:S01]  /*0960*/  LOP3.LUT R125, R91.reuse, 0x110, RZ, 0xfc, !PT ;  /* 0x000001105b7d7812 */ /* 0x040fe200078efcff */
[----:B------:R-:W-:Y:S01]  /*0970*/  STL [R1+0x2a4], R112 ;  /* 0x0002a47001007387 */ /* 0x000fe20000100800 */
[C---:B------:R-:W-:Y:S02]  /*0980*/  LOP3.LUT R8, R91.reuse, 0x160, RZ, 0xfc, !PT ;  /* 0x000001605b087812 */ /* 0x040fe400078efcff */
[C---:B------:R-:W-:Y:S01]  /*0990*/  LOP3.LUT R10, R91.reuse, 0x190, RZ, 0xfc, !PT ;  /* 0x000001905b0a7812 */ /* 0x040fe200078efcff */
[----:B------:R-:W-:Y:S01]  /*09a0*/  STL [R1+0x2a0], R114 ;  /* 0x0002a07201007387 */ /* 0x000fe20000100800 */
[C---:B------:R-:W-:Y:S02]  /*09b0*/  LOP3.LUT R9, R91.reuse, 0x1b0, RZ, 0xfc, !PT ;  /* 0x000001b05b097812 */ /* 0x040fe400078efcff */
[C---:B------:R-:W-:Y:S01]  /*09c0*/  LOP3.LUT R12, R91.reuse, 0x1c0, RZ, 0xfc, !PT ;  /* 0x000001c05b0c7812 */ /* 0x040fe200078efcff */
[----:B------:R-:W-:Y:S01]  /*09d0*/  STL [R1+0x29c], R116 ;  /* 0x00029c7401007387 */ /* 0x000fe20000100800 */
[----:B------:R-:W-:-:S02]  /*09e0*/  LOP3.LUT R13, R91, 0x1d0, RZ, 0xfc, !PT ;  /* 0x000001d05b0d7812 */ /* 0x000fc400078efcff */
[----:B------:R-:W-:Y:S01]  /*09f0*/  LOP3.LUT R15, R91, 0x1f0, RZ, 0xfc, !PT ;  /* 0x000001f05b0f7812 */ /* 0x000fe200078efcff */
[----:B------:R-:W-:Y:S04]  /*0a00*/  STL [R1+0x298], R118 ;  /* 0x0002987601007387 */ /* 0x000fe80000100800 */
[----:B------:R-:W-:Y:S04]  /*0a10*/  STL [R1+0x294], R120 ;  /* 0x0002947801007387 */ /* 0x000fe80000100800 */
[----:B------:R-:W-:Y:S04]  /*0a20*/  STL [R1+0x290], R122 ;  /* 0x0002907a01007387 */ /* 0x000fe80000100800 */
[----:B------:R-:W-:Y:S04]  /*0a30*/  STL [R1+0x28c], R124 ;  /* 0x00028c7c01007387 */ /* 0x000fe80000100800 */
[----:B------:R0:W-:Y:S04]  /*0a40*/  STL [R1+0x288], R2 ;  /* 0x0002880201007387 */ /* 0x0001e80000100800 */
[----:B------:R-:W-:Y:S01]  /*0a50*/  STL [R1+0x284], R23 ;  /* 0x0002841701007387 */ /* 0x000fe20000100800 */
[----:B0-----:R-:W-:-:S05]  /*0a60*/  VIADD R2, R0, 0x138 ;  /* 0x0000013800027836 */ /* 0x001fca0000000000 */
[----:B------:R0:W-:Y:S04]  /*0a70*/  STL [R1+0x280], R2 ;  /* 0x0002800201007387 */ /* 0x0001e80000100800 */
[----:B------:R1:W-:Y:S01]  /*0a80*/  STL [R1+0x27c], R6 ;  /* 0x00027c0601007387 */ /* 0x0003e20000100800 */
[C---:B0-----:R-:W-:Y:S02]  /*0a90*/  VIADD R2, R0.reuse, 0x158 ;  /* 0x0000015800027836 */ /* 0x041fe40000000000 */
[----:B-1----:R-:W-:-:S03]  /*0aa0*/  VIADD R6, R0, 0x178 ;  /* 0x0000017800067836 */ /* 0x002fc60000000000 */
[----:B------:R0:W-:Y:S04]  /*0ab0*/  STL [R1+0x278], R2 ;  /* 0x0002780201007387 */ /* 0x0001e80000100800 */
[----:B------:R1:W-:Y:S04]  /*0ac0*/  STL [R1+0x274], R7 ;  /* 0x0002740701007387 */ /* 0x0003e80000100800 */
[----:B------:R2:W-:Y:S01]  /*0ad0*/  STL [R1+0x270], R6 ;  /* 0x0002700601007387 */ /* 0x0005e20000100800 */
[----:B0-----:R-:W-:Y:S01]  /*0ae0*/  VIADD R2, R0, 0x188 ;  /* 0x0000018800027836 */ /* 0x001fe20000000000 */
[----:B-1----:R-:W-:-:S04]  /*0af0*/  LOP3.LUT R7, R91, 0x120, RZ, 0xfc, !PT ;  /* 0x000001205b077812 */ /* 0x002fc800078efcff */
[----:B------:R0:W-:Y:S01]  /*0b00*/  STL [R1+0x26c], R2 ;  /* 0x00026c0201007387 */ /* 0x0001e20000100800 */
[----:B--2---:R-:W-:-:S03]  /*0b10*/  VIADD R6, R0, 0x1e8 ;  /* 0x000001e800067836 */ /* 0x004fc60000000000 */
[----:B------:R-:W-:Y:S04]  /*0b20*/  STL [R1+0x268], R18 ;  /* 0x0002681201007387 */ /* 0x000fe80000100800 */
[----:B------:R-:W-:Y:S01]  /*0b30*/  STL [R1+0x264], R22 ;  /* 0x0002641601007387 */ /* 0x000fe20000100800 */
[----:B0-----:R-:W-:Y:S01]  /*0b40*/  VIADD R2, R0, 0x1f8 ;  /* 0x000001f800027836 */ /* 0x001fe20000000000 */
[C---:B------:R-:W-:Y:S02]  /*0b50*/  LOP3.LUT R0, R91.reuse, 0x130, RZ, 0xfc, !PT ;  /* 0x000001305b007812 */ /* 0x040fe400078efcff */
[----:B------:R-:W-:Y:S04]  /*0b60*/  STL [R1+0x260], R14 ;  /* 0x0002600e01007387 */ /* 0x000fe80000100800 */
        /* <DEDUP_REMOVED lines=17> */
[----:B------:R0:W-:Y:S04]  /*0c80*/  STL [R1+0x34c], R7 ;  /* 0x00034c0701007387 */ /* 0x0001e80000100800 */
[----:B------:R-:W-:Y:S04]  /*0c90*/  STL [R1+0x350], R125 ;  /* 0x0003507d01007387 */ /* 0x000fe80000100800 */
[----:B------:R1:W-:Y:S01]  /*0ca0*/  STL [R1+0x348], R0 ;  /* 0x0003480001007387 */ /* 0x0003e20000100800 */
[----:B0-----:R-:W-:-:S05]  /*0cb0*/  LOP3.LUT R7, R91, 0x140, RZ, 0xfc, !PT ;  /* 0x000001405b077812 */ /* 0x001fca00078efcff */
[----:B------:R0:W-:Y:S01]  /*0cc0*/  STL [R1+0x344], R7 ;  /* 0x0003440701007387 */ /* 0x0001e20000100800 */
[----:B-1----:R-:W-:-:S05]  /*0cd0*/  LOP3.LUT R0, R91, 0x150, RZ, 0xfc, !PT ;  /* 0x000001505b007812 */ /* 0x002fca00078efcff */
[----:B------:R1:W-:Y:S01]  /*0ce0*/  STL [R1+0x340], R0 ;  /* 0x0003400001007387 */ /* 0x0003e20000100800 */
[----:B0-----:R-:W-:-:S03]  /*0cf0*/  LOP3.LUT R7, R91, 0x170, RZ, 0xfc, !PT ;  /* 0x000001705b077812 */ /* 0x001fc600078efcff */
[----:B------:R-:W-:Y:S04]  /*0d00*/  STL [R1+0x31c], R8 ;  /* 0x00031c0801007387 */ /* 0x000fe80000100800 */
[----:B------:R0:W-:Y:S01]  /*0d10*/  STL [R1+0x314], R7 ;  /* 0x0003140701007387 */ /* 0x0001e20000100800 */
[----:B-1----:R-:W-:-:S05]  /*0d20*/  LOP3.LUT R0, R91, 0x180, RZ, 0xfc, !PT ;  /* 0x000001805b007812 */ /* 0x002fca00078efcff */
[----:B------:R1:W-:Y:S01]  /*0d30*/  STL [R1+0x310], R0 ;  /* 0x0003100001007387 */ /* 0x0003e20000100800 */
[----:B0-----:R-:W-:-:S03]  /*0d40*/  LOP3.LUT R7, R91, 0x1a0, RZ, 0xfc, !PT ;  /* 0x000001a05b077812 */ /* 0x001fc600078efcff */
[----:B------:R0:W-:Y:S04]  /*0d50*/  STL [R1+0x30c], R10 ;  /* 0x00030c0a01007387 */ /* 0x0001e80000100800 */
[----:B------:R0:W-:Y:S01]  /*0d60*/  STL [R1+0x308], R7 ;  /* 0x0003080701007387 */ /* 0x0001e20000100800 */
[----:B-1----:R-:W-:-:S03]  /*0d70*/  LOP3.LUT R0, R91, 0x1e0, RZ, 0xfc, !PT ;  /* 0x000001e05b007812 */ /* 0x002fc600078efcff */
[----:B------:R0:W-:Y:S04]  /*0d80*/  STL [R1+0x304], R9 ;  /* 0x0003040901007387 */ /* 0x0001e80000100800 */
[----:B------:R0:W-:Y:S04]  /*0d90*/  STL [R1+0x300], R12 ;  /* 0x0003000c01007387 */ /* 0x0001e80000100800 */
[----:B------:R0:W-:Y:S04]  /*0da0*/  STL [R1+0x2fc], R13 ;  /* 0x0002fc0d01007387 */ /* 0x0001e80000100800 */
[----:B------:R0:W-:Y:S04]  /*0db0*/  STL [R1+0x2e4], R0 ;  /* 0x0002e40001007387 */ /* 0x0001e80000100800 */
[----:B------:R0:W-:Y:S04]  /*0dc0*/  STL [R1+0x2e0], R15 ;  /* 0x0002e00f01007387 */ /* 0x0001e80000100800 */
[----:B------:R0:W-:Y:S01]  /*0dd0*/  STL [R1+0x2dc], R90 ;  /* 0x0002dc5a01007387 */ /* 0x0001e20000100800 */
[----:B------:R-:W-:Y:S05]  /*0de0*/  @P0 BRA `(.L_x_0) ;  /* 0x00000000008c0947 */ /* 0x000fea0003800000 */
[----:B0-----:R-:W-:Y:S01]  /*0df0*/  IMAD.SHL.U32 R0, R89, 0x8, RZ ;  /* 0x0000000859007824 */ /* 0x001fe200078e00ff */
[----:B------:R-:W-:Y:S02]  /*0e00*/  CS2R R24, SRZ ;  /* 0x0000000000187805 */ /* 0x000fe4000001ff00 */
[----:B------:R-:W-:Y:S02]  /*0e10*/  CS2R R26, SRZ ;  /* 0x00000000001a7805 */ /* 0x000fe4000001ff00 */
[----:B------:R-:W-:Y:S02]  /*0e20*/  CS2R R28, SRZ ;  /* 0x00000000001c7805 */ /* 0x000fe4000001ff00 */
[----:B------:R-:W-:Y:S01]  /*0e30*/  CS2R R30, SRZ ;  /* 0x00000000001e7805 */ /* 0x000fe2000001ff00 */
[----:B------:R0:W-:Y:S01]  /*0e40*/  STL [R1+0x318], R0 ;  /* 0x0003180001007387 */ /* 0x0001e20000100800 */
[----:B------:R-:W-:Y:S02]  /*0e50*/  CS2R R32, SRZ ;  /* 0x0000000000207805 */ /* 0x000fe4000001ff00 */
[----:B------:R-:W-:-:S02]  /*0e60*/  CS2R R34, SRZ ;  /* 0x0000000000227805 */ /* 0x000fc4000001ff00 */
[----:B------:R-:W-:Y:S02]  /*0e70*/  CS2R R36, SRZ ;  /* 0x0000000000247805 */ /* 0x000fe4000001ff00 */
[----:B------:R-:W-:Y:S02]  /*0e80*/  CS2R R38, SRZ ;  /* 0x0000000000267805 */ /* 0x000fe4000001ff00 */
[----:B------:R-:W-:Y:S02]  /*0e90*/  CS2R R40, SRZ ;  /* 0x0000000000287805 */ /* 0x000fe4000001ff00 */
[----:B------:R-:W-:Y:S02]  /*0ea0*/  CS2R R42, SRZ ;  /* 0x00000000002a7805 */ /* 0x000fe4000001ff00 */
        /* <DEDUP_REMOVED lines=21> */
[----:B------:R-:W-:Y:S01]  /*1000*/  CS2R R86, SRZ ;  /* 0x0000000000567805 */ /* 0x000fe2000001ff00 */
[----:B0-----:R-:W-:Y:S06]  /*1010*/  BRA `(.L_x_1) ;  /* 0x0000009400247947 */ /* 0x001fec0003800000 */
.L_x_0:
[----:B------:R-:W-:Y:S01]  /*1020*/  IABS R17, R5 ;  /* 0x0000000500117213 */ /* 0x000fe20000000000 */
[----:B------:R1:W-:Y:S01]  /*1030*/  STL [R1+0x374], R90 ;  /* 0x0003745a01007387 */ /* 0x0003e20000100800 */
[----:B------:R-:W-:Y:S01]  /*1040*/  IABS R19, R4 ;  /* 0x0000000400137213 */ /* 0x000fe20000000000 */
[----:B------:R-:W-:Y:S02]  /*1050*/  IMAD.MOV.U32 R88, RZ, RZ, R7 ;  /* 0x000000ffff587224 */ /* 0x000fe400078e0007 */
[----:B------:R-:W-:Y:S01]  /*1060*/  IMAD.MOV.U32 R20, RZ, RZ, RZ ;  /* 0x000000ffff147224 */ /* 0x000fe200078e00ff */
[----:B------:R2:W-:Y:S01]  /*1070*/  STL [R1+0x370], R89 ;  /* 0x0003705901007387 */ /* 0x0005e20000100800 */
[----:B0-----:R-:W-:Y:S01]  /*1080*/  IABS R15, R15 ;  /* 0x0000000f000f7213 */ /* 0x001fe20000000000 */
[----:B------:R-:W-:Y:S01]  /*1090*/  ULDC UR4, c[0x0][0x240] ;  /* 0x0000900000047ab9 */ /* 0x000fe20000000800 */
[----:B------:R-:W-:Y:S01]  /*10a0*/  IABS R11, R11 ;  /* 0x0000000b000b7213 */ /* 0x000fe20000000000 */
[----:B------:R0:W-:Y:S01]  /*10b0*/  STL [R1+0x354], R5 ;  /* 0x0003540501007387 */ /* 0x0001e20000100800 */
[----:B-1----:R-:W-:Y:S01]  /*10c0*/  IMAD.MOV.U32 R90, RZ, RZ, R0 ;  /* 0x000000ffff5a7224 */ /* 0x002fe200078e0000 */
[----:B------:R-:W-:Y:S01]  /*10d0*/  IABS R13, R13 ;  /* 0x0000000d000d7213 */ /* 0x000fe20000000000 */
[----:B------:R-:W1:Y:S01]  /*10e0*/  I2F.RP R0, R17 ;  /* 0x0000001100007306 */ /* 0x000e620000209400 */
[----:B------:R-:W-:Y:S01]  /*10f0*/  IABS R16, R16 ;  /* 0x0000001000107213 */ /* 0x000fe20000000000 */
[----:B------:R-:W-:Y:S01]  /*1100*/  ULDC.64 UR8, c[0x0][0x218] ;  /* 0x0000860000087ab9 */ /* 0x000fe20000000a00 */
[----:B--2---:R-:W-:Y:S01]  /*1110*/  IMAD.MOV.U32 R89, RZ, RZ, R6 ;  /* 0x000000ffff597224 */ /* 0x004fe200078e0006 */
[----:B------:R-:W-:Y:S01]  /*1120*/  IABS R22, R22 ;  /* 0x0000001600167213 */ /* 0x000fe20000000000 */
[----:B------:R-:W-:Y:S01]  /*1130*/  ULDC UR5, c[0x0][0x234] ;  /* 0x00008d0000057ab9 */ /* 0x000fe20000000800 */
[----:B------:R-:W-:Y:S01]  /*1140*/  IABS R49, R125 ;  /* 0x0000007d00317213 */ /* 0x000fe20000000000 */
[----:B0-----:R-:W2:Y:S01]  /*1150*/  LDL R5, [R1+0x288] ;  /* 0x0002880001057983 */ /* 0x001ea20000100800 */
[----:B------:R-:W0:Y:S01]  /*1160*/  I2F.RP R6, R19 ;  /* 0x0000001300067306 */ /* 0x000e220000209400 */
[----:B------:R-:W-:Y:S01]  /*1170*/  IABS R46, R122 ;  /* 0x0000007a002e7213 */ /* 0x000fe20000000000 */
[----:B------:R-:W-:Y:S01]  /*1180*/  ULDC.64 UR6, c[0x0][0x210] ;  /* 0x0000840000067ab9 */ /* 0x000fe20000000a00 */
[----:B------:R3:W-:Y:S05]  /*1190*/  STL [R1+0x358], R4 ;  /* 0x0003580401007387 */ /* 0x0007ea0000100800 */
[----:B-1----:R-:W1:Y:S01]  /*11a0*/  MUFU.RCP R0, R0 ;  /* 0x0000000000007308 */ /* 0x002e620000001000 */
[----:B---3--:R-:W3:Y:S07]  /*11b0*/  LDL R4, [R1+0x34c] ;  /* 0x00034c0001047983 */ /* 0x008eee0000100800 */
[----:B0-----:R-:W0:Y:S01]  /*11c0*/  MUFU.RCP R6, R6 ;  /* 0x0000000600067308 */ /* 0x001e220000001000 */
[----:B-1----:R-:W-:-:S02]  /*11d0*/  VIADD R21, R0, 0xffffffe ;  /* 0x0ffffffe00157836 */ /* 0x002fc40000000000 */
[----:B------:R-:W-:-:S05]  /*11e0*/  IMAD.MOV.U32 R0, RZ, RZ, R2 ;  /* 0x000000ffff007224 */ /* 0x000fca00078e0002 */
[----:B------:R-:W1:Y:S01]  /*11f0*/  F2I.FTZ.U32.TRUNC.NTZ R21, R21 ;  /* 0x0000001500157305 */ /* 0x000e62000021f000 */
[----:B0-----:R-:W-:-:S07]  /*1200*/  VIADD R2, R6, 0xffffffe ;  /* 0x0ffffffe06027836 */ /* 0x001fce0000000000 */
[----:B------:R-:W0:Y:S01]  /*1210*/  F2I.FTZ.U32.TRUNC.NTZ R3, R2 ;  /* 0x0000000200037305 */ /* 0x000e22000021f000 */
[----:B-1----:R-:W-:-:S04]  /*1220*/  IMAD.MOV R8, RZ, RZ, -R21 ;  /* 0x000000ffff087224 */ /* 0x002fc800078e0a15 */
[----:B------:R-:W-:Y:S01]  /*1230*/  IMAD R7, R8, R17, RZ ;  /* 0x0000001108077224 */ /* 0x000fe200078e02ff */
[----:B------:R-:W-:-:S03]  /*1240*/  IABS R8, R0 ;  /* 0x0000000000087213 */ /* 0x000fc60000000000 */
[----:B------:R-:W-:-:S04]  /*1250*/  IMAD.HI.U32 R20, R21, R7, R20 ;  /* 0x0000000715147227 */ /* 0x000fc800078e0014 */
[----:B0-----:R-:W-:Y:S02]  /*1260*/  IMAD.MOV R2, RZ, RZ, -R3 ;  /* 0x000000ffff027224 */ /* 0x001fe400078e0a03 */
[----:B------:R-:W-:Y:S01]  /*1270*/  IMAD.MOV.U32 R7, RZ, RZ, R8 ;  /* 0x000000ffff077224 */ /* 0x000fe200078e0008 */
[----:B------:R-:W-:Y:S01]  /*1280*/  IABS R8, R89 ;  /* 0x0000005900087213 */ /* 0x000fe20000000000 */
[----:B------:R-:W-:Y:S02]  /*1290*/  IMAD.MOV.U32 R21, RZ, RZ, R9 ;  /* 0x000000ffff157224 */ /* 0x000fe400078e0009 */
[----:B------:R-:W-:Y:S02]  /*12a0*/  IMAD R9, R2, R19, RZ ;  /* 0x0000001302097224 */ /* 0x000fe400078e02ff */
[----:B------:R-:W-:Y:S01]  /*12b0*/  IMAD.MOV.U32 R2, RZ, RZ, RZ ;  /* 0x000000ffff027224 */ /* 0x000fe200078e00ff */
[----:B------:R-:W-:Y:S01]  /*12c0*/  IABS R21, R21 ;  /* 0x0000001500157213 */ /* 0x000fe20000000000 */
[----:B------:R-:W-:-:S04]  /*12d0*/  IMAD.HI.U32 R0, R20, R7, RZ ;  /* 0x0000000714007227 */ /* 0x000fc800078e00ff */
[----:B------:R-:W-:-:S04]  /*12e0*/  IMAD.HI.U32 R6, R20, R15, RZ ;  /* 0x0000000f14067227 */ /* 0x000fc800078e00ff */
[----:B------:R-:W-:Y:S01]  /*12f0*/  IMAD.HI.U32 R3, R3, R9, R2 ;  /* 0x0000000903037227 */ /* 0x000fe200078e0002 */
[----:B------:R-:W-:-:S03]  /*1300*/  IABS R9, R90 ;  /* 0x0000005a00097213 */ /* 0x000fc60000000000 */
[----:B------:R-:W-:Y:S02]  /*1310*/  IMAD.MOV R0, RZ, RZ, -R0 ;  /* 0x000000ffff007224 */ /* 0x000fe400078e0a00 */
[----:B------:R-:W-:-:S04]  /*1320*/  IMAD.HI.U32 R2, R20, R8, RZ ;  /* 0x0000000814027227 */ /* 0x000fc800078e00ff */
[----:B------:R-:W-:Y:S02]  /*1330*/  IMAD.MOV R6, RZ, RZ, -R6 ;  /* 0x000000ffff067224 */ /* 0x000fe400078e0a06 */
[----:B------:R-:W-:Y:S02]  /*1340*/  IMAD R0, R17, R0, R7 ;  /* 0x0000000011007224 */ /* 0x000fe400078e0207 */
[----:B------:R-:W-:Y:S02]  /*1350*/  IMAD.MOV R2, RZ, RZ, -R2 ;  /* 0x000000ffff027224 */ /* 0x000fe400078e0a02 */
[----:B------:R-:W-:-:S04]  /*1360*/  IMAD.HI.U32 R7, R20, R11, RZ ;  /* 0x0000000b14077227 */ /* 0x000fc800078e00ff */
[----:B------:R-:W-:Y:S02]  /*1370*/  IMAD.MOV.U32 R89, RZ, RZ, R88 ;  /* 0x000000ffff597224 */ /* 0x000fe400078e0058 */
[C---:B------:R-:W-:Y:S02]  /*1380*/  IMAD R15, R17.reuse, R6, R15 ;  /* 0x00000006110f7224 */ /* 0x040fe400078e020f */
[----:B------:R-:W-:Y:S01]  /*1390*/  IMAD.MOV.U32 R88, RZ, RZ, R18 ;  /* 0x000000ffff587224 */ /* 0x000fe200078e0012 */
[----:B------:R-:W-:Y:S01]  /*13a0*/  IABS R18, R12 ;  /* 0x0000000c00127213 */ /* 0x000fe20000000000 */
[----:B------:R-:W-:Y:S01]  /*13b0*/  IMAD R6, R17, R2, R8 ;  /* 0x0000000211067224 */ /* 0x000fe200078e0208 */
[----:B------:R-:W-:Y:S01]  /*13c0*/  IABS R74, R89 ;  /* 0x00000059004a7213 */ /* 0x000fe20000000000 */
[C---:B------:R-:W-:Y:S01]  /*13d0*/  IMAD.HI.U32 R2, R20.reuse, R9, RZ ;  /* 0x0000000914027227 */ /* 0x040fe200078e00ff */
[----:B------:R-:W-:Y:S01]  /*13e0*/  IABS R73, R88 ;  /* 0x0000005800497213 */ /* 0x000fe20000000000 */
[----:B------:R-:W4:Y:S02]  /*13f0*/  LDL R89, [R1+0x274] ;  /* 0x0002740001597983 */ /* 0x000f240000100800 */
[----:B------:R-:W-:-:S02]  /*1400*/  IMAD.HI.U32 R8, R20, R13, RZ ;  /* 0x0000000d14087227 */ /* 0x000fc400078e00ff */
[----:B------:R-:W5:Y:S02]  /*1410*/  LDL R88, [R1+0x31c] ;  /* 0x00031c0001587983 */ /* 0x000f640000100800 */
[----:B------:R-:W-:Y:S02]  /*1420*/  IMAD.MOV R12, RZ, RZ, -R7 ;  /* 0x000000ffff0c7224 */ /* 0x000fe400078e0a07 */
[----:B------:R-:W-:Y:S02]  /*1430*/  IMAD.MOV.U32 R7, RZ, RZ, R14 ;  /* 0x000000ffff077224 */ /* 0x000fe400078e000e */
[----:B------:R-:W-:Y:S02]  /*1440*/  IMAD.MOV.U32 R90, RZ, RZ, R10 ;  /* 0x000000ffff5a7224 */ /* 0x000fe400078e000a */
[----:B------:R-:W-:Y:S02]  /*1450*/  IMAD.MOV R10, RZ, RZ, -R2 ;  /* 0x000000ffff0a7224 */ /* 0x000fe400078e0a02 */
[----:B------:R-:W-:-:S02]  /*1460*/  IMAD.MOV R14, RZ, RZ, -R8 ;  /* 0x000000ffff0e7224 */ /* 0x000fc400078e0a08 */
[----:B------:R-:W-:Y:S02]  /*1470*/  IMAD.MOV.U32 R8, RZ, RZ, R7 ;  /* 0x000000ffff087224 */ /* 0x000fe400078e0007 */
[C---:B------:R-:W-:Y:S02]  /*1480*/  IMAD R7, R17.reuse, R10, R9 ;  /* 0x0000000a11077224 */ /* 0x040fe400078e0209 */
[----:B------:R-:W-:Y:S02]  /*1490*/  IMAD.MOV.U32 R9, RZ, RZ, R8 ;  /* 0x000000ffff097224 */ /* 0x000fe400078e0008 */
[----:B------:R-:W-:Y:S02]  /*14a0*/  IMAD R8, R17, R12, R11 ;  /* 0x0000000c11087224 */ /* 0x000fe400078e020b */
[----:B------:R-:W-:Y:S02]  /*14b0*/  IMAD.MOV.U32 R11, RZ, RZ, R9 ;  /* 0x000000ffff0b7224 */ /* 0x000fe400078e0009 */
[----:B------:R-:W-:-:S04]  /*14c0*/  IMAD.HI.U32 R2, R20, R16, RZ ;  /* 0x0000001014027227 */ /* 0x000fc800078e00ff */
[----:B------:R-:W-:-:S04]  /*14d0*/  IMAD.HI.U32 R10, R20, R18, RZ ;  /* 0x00000012140a7227 */ /* 0x000fc800078e00ff */
[C---:B------:R-:W-:Y:S01]  /*14e0*/  IMAD R9, R17.reuse, R14, R13 ;  /* 0x0000000e11097224 */ /* 0x040fe200078e020d */
[----:B------:R-:W-:Y:S01]  /*14f0*/  IABS R14, R11 ;  /* 0x0000000b000e7213 */ /* 0x000fe20000000000 */
[----:B------:R-:W-:Y:S02]  /*1500*/  IMAD.MOV R2, RZ, RZ, -R2 ;  /* 0x000000ffff027224 */ /* 0x000fe400078e0a02 */
[----:B------:R-:W-:Y:S02]  /*1510*/  IMAD.MOV R12, RZ, RZ, -R10 ;  /* 0x000000ffff0c7224 */ /* 0x000fe400078e0a0a */
[----:B------:R-:W-:Y:S02]  /*1520*/  IMAD R10, R17, R2, R16 ;  /* 0x00000002110a7224 */ /* 0x000fe400078e0210 */
[----:B------:R-:W-:-:S04]  /*1530*/  IMAD.HI.U32 R2, R20, R14, RZ ;  /* 0x0000000e14027227 */ /* 0x000fc800078e00ff */
[----:B------:R-:W-:-:S04]  /*1540*/  IMAD.HI.U32 R11, R20, R21, RZ ;  /* 0x00000015140b7227 */ /* 0x000fc800078e00ff */
[----:B------:R-:W-:-:S04]  /*1550*/  IMAD.HI.U32 R13, R20, R22, RZ ;  /* 0x00000016140d7227 */ /* 0x000fc800078e00ff */
[C---:B------:R-:W-:Y:S02]  /*1560*/  IMAD R12, R17.reuse, R12, R18 ;  /* 0x0000000c110c7224 */ /* 0x040fe400078e0212 */
[----:B------:R-:W-:Y:S02]  /*1570*/  IMAD.MOV R16, RZ, RZ, -R2 ;  /* 0x000000ffff107224 */ /* 0x000fe400078e0a02 */
[----:B------:R-:W-:Y:S02]  /*1580*/  IMAD.MOV R18, RZ, RZ, -R11 ;  /* 0x000000ffff127224 */ /* 0x000fe400078e0a0b */
[----:B------:R-:W-:Y:S02]  /*1590*/  IMAD.MOV R13, RZ, RZ, -R13 ;  /* 0x000000ffff0d7224 */ /* 0x000fe400078e0a0d */
[C---:B------:R-:W-:Y:S02]  /*15a0*/  IMAD R14, R17.reuse, R16, R14 ;  /* 0x00000010110e7224 */ /* 0x040fe400078e020e */
[----:B------:R-:W-:-:S02]  /*15b0*/  IMAD R16, R17, R18, R21 ;  /* 0x0000001211107224 */ /* 0x000fc400078e0215 */
[----:B------:R-:W-:Y:S01]  /*15c0*/  IMAD R18, R17, R13, R22 ;  /* 0x0000000d11127224 */ /* 0x000fe200078e0216 */
[----:B------:R-:W2:Y:S04]  /*15d0*/  LDL R21, [R1+0x314] ;  /* 0x0003140001157983 */ /* 0x000ea80000100800 */
[----:B------:R-:W3:Y:S01]  /*15e0*/  LDL R22, [R1+0x26c] ;  /* 0x00026c0001167983 */ /* 0x000ee20000100800 */
[----:B------:R-:W-:Y:S01]  /*15f0*/  IMAD.HI.U32 R11, R20, R73, RZ ;  /* 0x00000049140b7227 */ /* 0x000fe200078e00ff */
[----:B------:R-:W-:Y:S02]  /*1600*/  IABS R72, R90 ;  /* 0x0000005a00487213 */ /* 0x000fe40000000000 */
[----:B------:R-:W4:Y:S04]  /*1610*/  LDL R13, [R1+0x270] ;  /* 0x00027000010d7983 */ /* 0x000f280000100800 */
[----:B------:R-:W5:Y:S01]  /*1620*/  LDL.LU R90, [R1+0x374] ;  /* 0x00037400015a7983 */ /* 0x000f620000300800 */
[----:B---3--:R-:W-:Y:S01]  /*1630*/  IABS R70, R22 ;  /* 0x0000001600467213 */ /* 0x008fe20000000000 */
[----:B------:R-:W-:-:S02]  /*1640*/  IMAD.MOV R22, RZ, RZ, -R11 ;  /* 0x000000ffff167224 */ /* 0x000fc400078e0a0b */
[----:B------:R-:W3:Y:S01]  /*1650*/  LDL R11, [R1+0x310] ;  /* 0x00031000010b7983 */ /* 0x000ee20000100800 */
[----:B------:R-:W-:-:S04]  /*1660*/  IMAD.HI.U32 R2, R20, R74, RZ ;  /* 0x0000004a14027227 */ /* 0x000fc800078e00ff */
[----:B------:R-:W-:Y:S01]  /*1670*/  IMAD.MOV R2, RZ, RZ, -R2 ;  /* 0x000000ffff027224 */ /* 0x000fe200078e0a02 */
[----:B----4-:R-:W-:-:S03]  /*1680*/  IABS R66, R13 ;  /* 0x0000000d00427213 */ /* 0x010fc60000000000 */
[----:B------:R-:W-:Y:S02]  /*1690*/  IMAD R74, R17, R2, R74 ;  /* 0x00000002114a7224 */ /* 0x000fe400078e024a */
[----:B------:R-:W-:Y:S01]  /*16a0*/  IMAD.HI.U32 R2, R20, R72, RZ ;  /* 0x0000004814027227 */ /* 0x000fe200078e00ff */
[----:B--2---:R-:W-:-:S03]  /*16b0*/  IABS R64, R21 ;  /* 0x0000001500407213 */ /* 0x004fc60000000000 */
[----:B------:R-:W-:Y:S02]  /*16c0*/  IMAD.MOV R21, RZ, RZ, -R2 ;  /* 0x000000ffff157224 */ /* 0x000fe400078e0a02 */
[----:B------:R-:W-:-:S04]  /*16d0*/  IMAD.HI.U32 R2, R20, R66, RZ ;  /* 0x0000004214027227 */ /* 0x000fc800078e00ff */
[----:B------:R-:W-:Y:S01]  /*16e0*/  IMAD.MOV R2, RZ, RZ, -R2 ;  /* 0x000000ffff027224 */ /* 0x000fe200078e0a02 */
[----:B------:R-:W-:Y:S01]  /*16f0*/  IABS R62, R89 ;  /* 0x00000059003e7213 */ /* 0x000fe20000000000 */
[C---:B------:R-:W-:Y:S02]  /*1700*/  IMAD R73, R17.reuse, R22, R73 ;  /* 0x0000001611497224 */ /* 0x040fe400078e0249 */
[C---:B------:R-:W-:Y:S01]  /*1710*/  IMAD R72, R17.reuse, R21, R72 ;  /* 0x0000001511487224 */ /* 0x040fe200078e0248 */
[----:B------:R-:W2:Y:S01]  /*1720*/  LDL R22, [R1+0x348] ;  /* 0x0003480001167983 */ /* 0x000ea20000100800 */
[----:B------:R-:W-:-:S03]  /*1730*/  IMAD R66, R17, R2, R66 ;  /* 0x0000000211427224 */ /* 0x000fc600078e0242 */
[----:B------:R-:W4:Y:S01]  /*1740*/  LDL R21, [R1+0x27c] ;  /* 0x00027c0001157983 */ /* 0x000f220000100800 */
[----:B---3--:R-:W-:-:S05]  /*1750*/  IABS R68, R11 ;  /* 0x0000000b00447213 */ /* 0x008fca0000000000 */
[----:B------:R-:W-:-:S04]  /*1760*/  IMAD.HI.U32 R13, R20, R68, RZ ;  /* 0x00000044140d7227 */ /* 0x000fc800078e00ff */
[----:B------:R-:W-:-:S04]  /*1770*/  IMAD.MOV R13, RZ, RZ, -R13 ;  /* 0x000000ffff0d7224 */ /* 0x000fc800078e0a0d */
[----:B------:R-:W-:Y:S02]  /*1780*/  IMAD R68, R17, R13, R68 ;  /* 0x0000000d11447224 */ /* 0x000fe400078e0244 */
[----:B------:R-:W3:Y:S04]  /*1790*/  LDL R13, [R1+0x340] ;  /* 0x00034000010d7983 */ /* 0x000ee80000100800 */
[----:B------:R-:W2:Y:S04]  /*17a0*/  LDL.LU R89, [R1+0x370] ;  /* 0x0003700001597983 */ /* 0x000ea80000300800 */
[----:B------:R-:W5:Y:S01]  /*17b0*/  LDL R2, [R1+0x278] ;  /* 0x0002780001027983 */ /* 0x000f620000100800 */
[----:B----4-:R-:W-:Y:S01]  /*17c0*/  IABS R56, R21 ;  /* 0x0000001500387213 */ /* 0x010fe20000000000 */
[----:B------:R-:W-:-:S04]  /*17d0*/  IMAD.HI.U32 R11, R20, R70, RZ ;  /* 0x00000046140b7227 */ /* 0x000fc800078e00ff */
[----:B------:R-:W-:Y:S01]  /*17e0*/  IMAD.MOV R11, RZ, RZ, -R11 ;  /* 0x000000ffff0b7224 */ /* 0x000fe200078e0a0b */
[----:B---3--:R-:W-:Y:S02]  /*17f0*/  IABS R57, R13 ;  /* 0x0000000d00397213 */ /* 0x008fe40000000000 */
[----:B-----5:R-:W-:Y:S01]  /*1800*/  IABS R58, R2 ;  /* 0x00000002003a7213 */ /* 0x020fe20000000000 */
[----:B------:R-:W-:-:S04]  /*1810*/  IMAD.HI.U32 R2, R20, R62, RZ ;  /* 0x0000003e14027227 */ /* 0x000fc800078e00ff */
[----:B------:R-:W-:-:S04]  /*1820*/  IMAD.HI.U32 R13, R20, R58, RZ ;  /* 0x0000003a140d7227 */ /* 0x000fc800078e00ff */
[----:B------:R-:W-:Y:S02]  /*1830*/  IMAD.MOV R21, RZ, RZ, -R2 ;  /* 0x000000ffff157224 */ /* 0x000fe400078e0a02 */
[----:B------:R-:W-:Y:S02]  /*1840*/  IMAD.MOV R13, RZ, RZ, -R13 ;  /* 0x000000ffff0d7224 */ /* 0x000fe400078e0a0d */
[C---:B------:R-:W-:Y:S02]  /*1850*/  IMAD R62, R17.reuse, R21, R62 ;  /* 0x00000015113e7224 */ /* 0x040fe400078e023e */
[----:B------:R-:W3:Y:S01]  /*1860*/  LDL R21, [R1+0x280] ;  /* 0x0002800001157983 */ /* 0x000ee20000100800 */
[----:B------:R-:W-:-:S03]  /*1870*/  IMAD R58, R17, R13, R58 ;  /* 0x0000000d113a7224 */ /* 0x000fc600078e023a */
[----:B------:R-:W4:Y:S01]  /*1880*/  LDL R13, [R1+0x344] ;  /* 0x00034400010d7983 */ /* 0x000f220000100800 */
[----:B------:R-:W-:Y:S02]  /*1890*/  IMAD R70, R17, R11, R70 ;  /* 0x0000000b11467224 */ /* 0x000fe400078e0246 */
[----:B------:R-:W-:Y:S01]  /*18a0*/  IMAD.HI.U32 R11, R20, R64, RZ ;  /* 0x00000040140b7227 */ /* 0x000fe200078e00ff */
[----:B------:R-:W-:-:S03]  /*18b0*/  IABS R60, R88 ;  /* 0x00000058003c7213 */ /* 0x000fc60000000000 */
[C---:B------:R-:W-:Y:S01]  /*18c0*/  IMAD.HI.U32 R2, R20.reuse, R57, RZ ;  /* 0x0000003914027227 */ /* 0x040fe200078e00ff */
[----:B------:R-:W-:Y:S02]  /*18d0*/  IABS R51, R4 ;  /* 0x0000000400337213 */ /* 0x000fe40000000000 */
[----:B--2---:R-:W-:Y:S01]  /*18e0*/  IABS R53, R22 ;  /* 0x0000001600357213 */ /* 0x004fe20000000000 */
[----:B------:R-:W-:Y:S01]  /*18f0*/  IMAD.MOV R11, RZ, RZ, -R11 ;  /* 0x000000ffff0b7224 */ /* 0x000fe200078e0a0b */
[----:B------:R-:W-:Y:S02]  /*1900*/  IABS R42, R118 ;  /* 0x00000076002a7213 */ /* 0x000fe40000000000 */
[----:B------:R-:W-:Y:S01]  /*1910*/  IABS R48, R124 ;  /* 0x0000007c00307213 */ /* 0x000fe20000000000 */
[----:B------:R-:W-:Y:S01]  /*1920*/  IMAD R64, R17, R11, R64 ;  /* 0x0000000b11407224 */ /* 0x000fe200078e0240 */
[----:B------:R-:W-:Y:S01]  /*1930*/  IABS R34, R113 ;  /* 0x0000007100227213 */ /* 0x000fe20000000000 */
[----:B------:R-:W-:Y:S01]  /*1940*/  IMAD.HI.U32 R11, R20, R60, RZ ;  /* 0x0000003c140b7227 */ /* 0x000fe200078e00ff */
[----:B------:R-:W-:-:S02]  /*1950*/  IABS R36, R114 ;  /* 0x0000007200247213 */ /* 0x000fc40000000000 */
[----:B------:R-:W-:Y:S01]  /*1960*/  IABS R39, R108 ;  /* 0x0000006c00277213 */ /* 0x000fe20000000000 */
[----:B------:R-:W-:Y:S01]  /*1970*/  IMAD.MOV R11, RZ, RZ, -R11 ;  /* 0x000000ffff0b7224 */ /* 0x000fe200078e0a0b */
[----:B------:R-:W-:Y:S02]  /*1980*/  IABS R26, R109 ;  /* 0x0000006d001a7213 */ /* 0x000fe40000000000 */
[----:B------:R-:W-:Y:S01]  /*1990*/  IABS R29, R103 ;  /* 0x00000067001d7213 */ /* 0x000fe20000000000 */
[----:B------:R-:W-:Y:S01]  /*19a0*/  IMAD R60, R17, R11, R60 ;  /* 0x0000000b113c7224 */ /* 0x000fe200078e023c */
[----:B------:R-:W-:Y:S01]  /*19b0*/  IABS R31, R104 ;  /* 0x00000068001f7213 */ /* 0x000fe20000000000 */
[----:B------:R-:W-:Y:S01]  /*19c0*/  IMAD.HI.U32 R11, R20, R56, RZ ;  /* 0x00000038140b7227 */ /* 0x000fe200078e00ff */
[----:B------:R0:W-:Y:S01]  /*19d0*/  STL [R1+0x35c], R4 ;  /* 0x00035c0401007387 */ /* 0x0001e20000100800 */
[----:B------:R-:W-:Y:S01]  /*19e0*/  IABS R50, R5 ;  /* 0x0000000500327213 */ /* 0x000fe20000000000 */
[----:B------:R-:W1:Y:S01]  /*19f0*/  LDC R88, c[0x0][0x230] ;  /* 0x00008c00ff587b82 */ /* 0x000e620000000800 */
[----:B------:R-:W-:-:S02]  /*1a00*/  IMAD.MOV R11, RZ, RZ, -R11 ;  /* 0x000000ffff0b7224 */ /* 0x000fc400078e0a0b */
[----:B------:R-:W-:Y:S02]  /*1a10*/  IMAD.MOV R2, RZ, RZ, -R2 ;  /* 0x000000ffff027224 */ /* 0x000fe400078e0a02 */
[C---:B------:R-:W-:Y:S02]  /*1a20*/  IMAD R56, R17.reuse, R11, R56 ;  /* 0x0000000b11387224 */ /* 0x040fe400078e0238 */
[C---:B------:R-:W-:Y:S01]  /*1a30*/  IMAD R57, R17.reuse, R2, R57 ;  /* 0x0000000211397224 */ /* 0x040fe200078e0239 */
[----:B0-----:R-:W2:Y:S04]  /*1a40*/  LDL R4, [R1+0x2e0] ;  /* 0x0002e00001047983 */ /* 0x001ea80000100800 */
[----:B------:R0:W-:Y:S04]  /*1a50*/  STL [R1+0x360], R5 ;  /* 0x0003600501007387 */ /* 0x0001e80000100800 */
[----:B0-----:R-:W5:Y:S01]  /*1a60*/  LDL R5, [R1+0x250] ;  /* 0x0002500001057983 */ /* 0x001f620000100800 */
[----:B------:R-:W-:-:S02]  /*1a70*/  ISETP.GT.U32.AND P1, PT, R17, R0, PT ;  /* 0x000000001100720c */ /* 0x000fc40003f24070 */
[C---:B------:R-:W-:Y:S02]  /*1a80*/  ISETP.GT.U32.AND P0, PT, R17.reuse, R15, PT ;  /* 0x0000000f1100720c */ /* 0x040fe40003f04070 */
[C---:B------:R-:W-:Y:S02]  /*1a90*/  ISETP.GT.U32.AND P4, PT, R17.reuse, R6, PT ;  /* 0x000000061100720c */ /* 0x040fe40003f84070 */
[C---:B------:R-:W-:Y:S02]  /*1aa0*/  ISETP.GT.U32.AND P3, PT, R17.reuse, R7, PT ;  /* 0x000000071100720c */ /* 0x040fe40003f64070 */
[----:B------:R-:W-:-:S05]  /*1ab0*/  ISETP.GT.U32.AND P5, PT, R17, R8, PT ;  /* 0x000000081100720c */ /* 0x000fca0003fa4070 */
[--C-:B------:R-:W-:Y:S01]  /*1ac0*/  @!P1 IMAD.IADD R0, R0, 0x1, -R17.reuse ;  /* 0x0000000100009824 */ /* 0x100fe200078e0a11 */
[----:B------:R-:W-:Y:S01]  /*1ad0*/  ISETP.GT.U32.AND P1, PT, R17, R12, PT ;  /* 0x0000000c1100720c */ /* 0x000fe20003f24070 */
[--C-:B------:R-:W-:Y:S01]  /*1ae0*/  @!P0 IMAD.IADD R15, R15, 0x1, -R17.reuse ;  /* 0x000000010f0f8824 */ /* 0x100fe200078e0a11 */
[C---:B------:R-:W-:Y:S01]  /*1af0*/  ISETP.GT.U32.AND P0, PT, R17.reuse, R14, PT ;  /* 0x0000000e1100720c */ /* 0x040fe20003f04070 */
[--C-:B------:R-:W-:Y:S01]  /*1b00*/  @!P4 IMAD.IADD R6, R6, 0x1, -R17.reuse ;  /* 0x000000010606c824 */ /* 0x100fe200078e0a11 */
[----:B------:R-:W-:Y:S01]  /*1b10*/  ISETP.GT.U32.AND P4, PT, R17, R16, PT ;  /* 0x000000101100720c */ /* 0x000fe20003f84070 */
[--C-:B------:R-:W-:Y:S01]  /*1b20*/  @!P3 IMAD.IADD R7, R7, 0x1, -R17.reuse ;  /* 0x000000010707b824 */ /* 0x100fe200078e0a11 */
[C---:B------:R-:W-:Y:S02]  /*1b30*/  ISETP.GT.U32.AND P3, PT, R17.reuse, R18, PT ;  /* 0x000000121100720c */ /* 0x040fe40003f64070 */
[C---:B------:R-:W-:Y:S01]  /*1b40*/  ISETP.GT.U32.AND P6, PT, R17.reuse, R9, PT ;  /* 0x000000091100720c */ /* 0x040fe20003fc4070 */
[----:B------:R-:W-:Y:S01]  /*1b50*/  @!P5 IMAD.IADD R8, R8, 0x1, -R17 ;  /* 0x000000010808d824 */ /* 0x000fe200078e0a11 */
[----:B------:R-:W-:-:S03]  /*1b60*/  ISETP.GT.U32.AND P5, PT, R17, R74, PT ;  /* 0x0000004a1100720c */ /* 0x000fc60003fa4070 */
[--C-:B------:R-:W-:Y:S01]  /*1b70*/  @!P1 IMAD.IADD R12, R12, 0x1, -R17.reuse ;  /* 0x000000010c0c9824 */ /* 0x100fe200078e0a11 */
[C---:B------:R-:W-:Y:S01]  /*1b80*/  ISETP.GT.U32.AND P1, PT, R17.reuse, R15, PT ;  /* 0x0000000f1100720c */ /* 0x040fe20003f24070 */
[--C-:B------:R-:W-:Y:S01]  /*1b90*/  @!P0 IMAD.IADD R14, R14, 0x1, -R17.reuse ;  /* 0x000000010e0e8824 */ /* 0x100fe200078e0a11 */
[C---:B------:R-:W-:Y:S01]  /*1ba0*/  ISETP.GT.U32.AND P0, PT, R17.reuse, R6, PT ;  /* 0x000000061100720c */ /* 0x040fe20003f04070 */
[--C-:B------:R-:W-:Y:S01]  /*1bb0*/  @!P4 IMAD.IADD R16, R16, 0x1, -R17.reuse ;  /* 0x000000011010c824 */ /* 0x100fe200078e0a11 */
[C---:B------:R-:W-:Y:S01]  /*1bc0*/  ISETP.GT.U32.AND P4, PT, R17.reuse, R7, PT ;  /* 0x000000071100720c */ /* 0x040fe20003f84070 */
[--C-:B------:R-:W-:Y:S01]  /*1bd0*/  @!P3 IMAD.IADD R18, R18, 0x1, -R17.reuse ;  /* 0x000000011212b824 */ /* 0x100fe200078e0a11 */
[----:B------:R-:W-:Y:S01]  /*1be0*/  ISETP.GT.U32.AND P3, PT, R17, R8, PT ;  /* 0x000000081100720c */ /* 0x000fe20003f64070 */
[--C-:B------:R-:W-:Y:S02]  /*1bf0*/  @!P6 IMAD.IADD R9, R9, 0x1, -R17.reuse ;  /* 0x000000010909e824 */ /* 0x100fe400078e0a11 */
[----:B------:R-:W-:-:S03]  /*1c00*/  @!P5 IMAD.IADD R74, R74, 0x1, -R17 ;  /* 0x000000014a4ad824 */ /* 0x000fc600078e0a11 */
[----:B------:R-:W-:Y:S01]  /*1c10*/  ISETP.GT.U32.AND P5, PT, R17, R9, PT ;  /* 0x000000091100720c */ /* 0x000fe20003fa4070 */
[--C-:B------:R-:W-:Y:S01]  /*1c20*/  @!P1 IMAD.IADD R15, R15, 0x1, -R17.reuse ;  /* 0x000000010f0f9824 */ /* 0x100fe200078e0a11 */
[C---:B------:R-:W-:Y:S01]  /*1c30*/  ISETP.GT.U32.AND P1, PT, R17.reuse, R12, PT ;  /* 0x0000000c1100720c */ /* 0x040fe20003f24070 */
[--C-:B------:R-:W-:Y:S01]  /*1c40*/  @!P0 IMAD.IADD R6, R6, 0x1, -R17.reuse ;  /* 0x0000000106068824 */ /* 0x100fe200078e0a11 */
[----:B------:R-:W-:Y:S01]  /*1c50*/  ISETP.GT.U32.AND P0, PT, R17, R14, PT ;  /* 0x0000000e1100720c */ /* 0x000fe20003f04070 */
[--C-:B------:R-:W-:Y:S01]  /*1c60*/  @!P4 IMAD.IADD R7, R7, 0x1, -R17.reuse ;  /* 0x000000010707c824 */ /* 0x100fe200078e0a11 */
[C---:B------:R-:W-:Y:S01]  /*1c70*/  ISETP.GT.U32.AND P4, PT, R17.reuse, R16, PT ;  /* 0x000000101100720c */ /* 0x040fe20003f84070 */
[----:B------:R-:W-:Y:S01]  /*1c80*/  @!P3 IMAD.IADD R8, R8, 0x1, -R17 ;  /* 0x000000010808b824 */ /* 0x000fe200078e0a11 */
[----:B------:R-:W-:-:S05]  /*1c90*/  ISETP.GT.U32.AND P3, PT, R17, R18, PT ;  /* 0x000000121100720c */ /* 0x000fca0003f64070 */
[--C-:B------:R-:W-:Y:S01]  /*1ca0*/  @!P5 IMAD.IADD R9, R9, 0x1, -R17.reuse ;  /* 0x000000010909d824 */ /* 0x100fe200078e0a11 */
[C---:B------:R-:W-:Y:S01]  /*1cb0*/  ISETP.GT.U32.AND P5, PT, R17.reuse, R73, PT ;  /* 0x000000491100720c */ /* 0x040fe20003fa4070 */
[--C-:B------:R-:W-:Y:S01]  /*1cc0*/  @!P1 IMAD.IADD R12, R12, 0x1, -R17.reuse ;  /* 0x000000010c0c9824 */ /* 0x100fe200078e0a11 */
[C---:B------:R-:W-:Y:S01]  /*1cd0*/  ISETP.GT.U32.AND P1, PT, R17.reuse, R70, PT ;  /* 0x000000461100720c */ /* 0x040fe20003f24070 */
[--C-:B------:R-:W-:Y:S01]  /*1ce0*/  @!P0 IMAD.IADD R14, R14, 0x1, -R17.reuse ;  /* 0x000000010e0e8824 */ /* 0x100fe200078e0a11 */
[C---:B------:R-:W-:Y:S01]  /*1cf0*/  ISETP.GT.U32.AND P0, PT, R17.reuse, R68, PT ;  /* 0x000000441100720c */ /* 0x040fe20003f04070 */
        /* <DEDUP_REMOVED lines=9> */
[----:B------:R-:W-:Y:S01]  /*1d90*/  ISETP.GT.U32.AND P0, PT, R17, R56, PT ;  /* 0x000000381100720c */ /* 0x000fe20003f04070 */
[----:B------:R-:W-:Y:S01]  /*1da0*/  @!P4 IMAD.IADD R66, R66, 0x1, -R17 ;  /* 0x000000014242c824 */ /* 0x000fe200078e0a11 */
[----:B---3--:R-:W-:Y:S02]  /*1db0*/  IABS R54, R21 ;  /* 0x0000001500367213 */ /* 0x008fe40000000000 */
[----:B----4-:R-:W-:-:S03]  /*1dc0*/  IABS R55, R13 ;  /* 0x0000000d00377213 */ /* 0x010fc60000000000 */
[----:B------:R-:W-:-:S04]  /*1dd0*/  IMAD.HI.U32 R11, R20, R54, RZ ;  /* 0x00000036140b7227 */ /* 0x000fc800078e00ff */
[----:B------:R-:W-:-:S04]  /*1de0*/  IMAD.HI.U32 R2, R20, R55, RZ ;  /* 0x0000003714027227 */ /* 0x000fc800078e00ff */
[----:B------:R-:W-:Y:S02]  /*1df0*/  IMAD.MOV R11, RZ, RZ, -R11 ;  /* 0x000000ffff0b7224 */ /* 0x000fe400078e0a0b */
[----:B------:R-:W-:Y:S02]  /*1e00*/  IMAD.MOV R22, RZ, RZ, -R2 ;  /* 0x000000ffff167224 */ /* 0x000fe400078e0a02 */
[----:B------:R-:W-:Y:S02]  /*1e10*/  IMAD R54, R17, R11, R54 ;  /* 0x0000000b11367224 */ /* 0x000fe400078e0236 */
[----:B------:R-:W-:-:S04]  /*1e20*/  IMAD.HI.U32 R11, R20, R51, RZ ;  /* 0x00000033140b7227 */ /* 0x000fc800078e00ff */
[----:B------:R-:W-:Y:S02]  /*1e30*/  IMAD R55, R17, R22, R55 ;  /* 0x0000001611377224 */ /* 0x000fe400078e0237 */
[----:B------:R-:W-:Y:S02]  /*1e40*/  IMAD.MOV R22, RZ, RZ, -R11 ;  /* 0x000000ffff167224 */ /* 0x000fe400078e0a0b */
[----:B------:R-:W-:-:S04]  /*1e50*/  IMAD.HI.U32 R11, R20, R49, RZ ;  /* 0x00000031140b7227 */ /* 0x000fc800078e00ff */
[----:B------:R-:W-:Y:S02]  /*1e60*/  IMAD R51, R17, R22, R51 ;  /* 0x0000001611337224 */ /* 0x000fe400078e0233 */
[----:B------:R-:W-:Y:S02]  /*1e70*/  IMAD.MOV R22, RZ, RZ, -R11 ;  /* 0x000000ffff167224 */ /* 0x000fe400078e0a0b */
[----:B------:R-:W-:-:S04]  /*1e80*/  IMAD.HI.U32 R11, R20, R46, RZ ;  /* 0x0000002e140b7227 */ /* 0x000fc800078e00ff */
[----:B------:R-:W-:Y:S02]  /*1e90*/  IMAD.MOV R11, RZ, RZ, -R11 ;  /* 0x000000ffff0b7224 */ /* 0x000fe400078e0a0b */
[----:B------:R-:W-:-:S04]  /*1ea0*/  IMAD.HI.U32 R13, R20, R53, RZ ;  /* 0x00000035140d7227 */ /* 0x000fc800078e00ff */
[----:B------:R-:W-:Y:S02]  /*1eb0*/  IMAD R46, R17, R11, R46 ;  /* 0x0000000b112e7224 */ /* 0x000fe400078e022e */
[----:B------:R-:W-:-:S04]  /*1ec0*/  IMAD.HI.U32 R11, R20, R42, RZ ;  /* 0x0000002a140b7227 */ /* 0x000fc800078e00ff */
[----:B------:R-:W-:Y:S02]  /*1ed0*/  IMAD.MOV R24, RZ, RZ, -R13 ;  /* 0x000000ffff187224 */ /* 0x000fe400078e0a0d */
[----:B------:R-:W-:Y:S02]  /*1ee0*/  IMAD.MOV R11, RZ, RZ, -R11 ;  /* 0x000000ffff0b7224 */ /* 0x000fe400078e0a0b */
[----:B------:R-:W-:-:S04]  /*1ef0*/  IMAD.HI.U32 R13, R20, R48, RZ ;  /* 0x00000030140d7227 */ /* 0x000fc800078e00ff */
[----:B------:R-:W-:Y:S02]  /*1f00*/  IMAD R42, R17, R11, R42 ;  /* 0x0000000b112a7224 */ /* 0x000fe400078e022a */
        /* <DEDUP_REMOVED lines=17> */
[----:B------:R-:W-:Y:S01]  /*2020*/  IMAD R29, R17, R11, R29 ;  /* 0x0000000b111d7224 */ /* 0x000fe200078e021d */
[----:B------:R-:W-:Y:S01]  /*2030*/  IABS R11, R99 ;  /* 0x00000063000b7213 */ /* 0x000fe20000000000 */
[----:B------:R-:W-:-:S04]  /*2040*/  IMAD.MOV R13, RZ, RZ, -R13 ;  /* 0x000000ffff0d7224 */ /* 0x000fc800078e0a0d */
[----:B------:R-:W-:Y:S02]  /*2050*/  IMAD R31, R17, R13, R31 ;  /* 0x0000000d111f7224 */ /* 0x000fe400078e021f */
[----:B------:R-:W-:-:S04]  /*2060*/  IMAD.HI.U32 R13, R20, R11, RZ ;  /* 0x0000000b140d7227 */ /* 0x000fc800078e00ff */
[----:B------:R-:W-:-:S04]  /*2070*/  IMAD.MOV R13, RZ, RZ, -R13 ;  /* 0x000000ffff0d7224 */ /* 0x000fc800078e0a0d */
[----:B------:R-:W-:Y:S01]  /*2080*/  IMAD R11, R17, R13, R11 ;  /* 0x0000000d110b7224 */ /* 0x000fe200078e020b */
[----:B------:R-:W-:-:S05]  /*2090*/  IABS R13, R91 ;  /* 0x0000005b000d7213 */ /* 0x000fca0000000000 */
[----:B------:R-:W-:-:S04]  /*20a0*/  IMAD.HI.U32 R69, R20, R13, RZ ;  /* 0x0000000d14457227 */ /* 0x000fc800078e00ff */
[----:B------:R-:W-:-:S04]  /*20b0*/  IMAD.MOV R69, RZ, RZ, -R69 ;  /* 0x000000ffff457224 */ /* 0x000fc800078e0a45 */
[----:B------:R-:W-:-:S05]  /*20c0*/  IMAD R13, R17, R69, R13 ;  /* 0x00000045110d7224 */ /* 0x000fca00078e020d */
[----:B------:R-:W-:-:S13]  /*20d0*/  ISETP.GT.U32.AND P2, PT, R17, R13, PT ;  /* 0x0000000d1100720c */ /* 0x000fda0003f44070 */
[----:B------:R-:W-:Y:S01]  /*20e0*/  @!P2 IMAD.IADD R13, R13, 0x1, -R17 ;  /* 0x000000010d0da824 */ /* 0x000fe200078e0a11 */
[----:B------:R-:W-:-:S13]  /*20f0*/  ISETP.GT.U32.AND P2, PT, R17, R10, PT ;  /* 0x0000000a1100720c */ /* 0x000fda0003f44070 */
[----:B------:R-:W-:Y:S01]  /*2100*/  @!P2 IMAD.IADD R10, R10, 0x1, -R17 ;  /* 0x000000010a0aa824 */ /* 0x000fe200078e0a11 */
[C---:B------:R-:W-:Y:S02]  /*2110*/  ISETP.GT.U32.AND P2, PT, R17.reuse, R0, PT ;  /* 0x000000001100720c */ /* 0x040fe40003f44070 */
[----:B------:R-:W-:-:S11]  /*2120*/  ISETP.GT.U32.AND P6, PT, R17, R13, PT ;  /* 0x0000000d1100720c */ /* 0x000fd60003fc4070 */
[--C-:B------:R-:W-:Y:S01]  /*2130*/  @!P2 IMAD.IADD R0, R0, 0x1, -R17.reuse ;  /* 0x000000010000a824 */ /* 0x100fe200078e0a11 */
[----:B------:R-:W-:Y:S01]  /*2140*/  ISETP.GT.U32.AND P2, PT, R17, R10, PT ;  /* 0x0000000a1100720c */ /* 0x000fe20003f44070 */
[----:B------:R-:W-:Y:S01]  /*2150*/  @!P6 IMAD.IADD R13, R13, 0x1, -R17 ;  /* 0x000000010d0de824 */ /* 0x000fe200078e0a11 */
[----:B------:R-:W-:-:S11]  /*2160*/  ISETP.GT.U32.AND P6, PT, R17, R74, PT ;  /* 0x0000004a1100720c */ /* 0x000fd60003fc4070 */
[--C-:B------:R-:W-:Y:S01]  /*2170*/  @!P2 IMAD.IADD R10, R10, 0x1, -R17.reuse ;  /* 0x000000010a0aa824 */ /* 0x100fe200078e0a11 */
[C---:B------:R-:W-:Y:S01]  /*2180*/  ISETP.GT.U32.AND P2, PT, R17.reuse, R72, PT ;  /* 0x000000481100720c */ /* 0x040fe20003f44070 */
[--C-:B------:R-:W-:Y:S01]  /*2190*/  @!P6 IMAD.IADD R74, R74, 0x1, -R17.reuse ;  /* 0x000000014a4ae824 */ /* 0x100fe200078e0a11 */
[C---:B------:R-:W-:Y:S01]  /*21a0*/  ISETP.GT.U32.AND P6, PT, R17.reuse, R62, PT ;  /* 0x0000003e1100720c */ /* 0x040fe20003fc4070 */
[----:B------:R-:W-:Y:S01]  /*21b0*/  @!P3 IMAD.IADD R64, R64, 0x1, -R17 ;  /* 0x000000014040b824 */ /* 0x000fe200078e0a11 */
[C---:B------:R-:W-:Y:S02]  /*21c0*/  ISETP.GT.U32.AND P4, PT, R17.reuse, R55, PT ;  /* 0x000000371100720c */ /* 0x040fe40003f84070 */
[----:B------:R-:W-:-:S07]  /*21d0*/  ISETP.GT.U32.AND P3, PT, R17, R54, PT ;  /* 0x000000361100720c */ /* 0x000fce0003f64070 */
[--C-:B------:R-:W-:Y:S01]  /*21e0*/  @!P2 IMAD.IADD R72, R72, 0x1, -R17.reuse ;  /* 0x000000014848a824 */ /* 0x100fe200078e0a11 */
[C---:B------:R-:W-:Y:S02]  /*21f0*/  ISETP.GT.U32.AND P2, PT, R17.reuse, R58, PT ;  /* 0x0000003a1100720c */ /* 0x040fe40003f44070 */
[----:B------:R-:W-:Y:S01]  /*2200*/  IABS R52, R23 ;  /* 0x0000001700347213 */ /* 0x000fe20000000000 */
[--C-:B------:R-:W-:Y:S02]  /*2210*/  @!P6 IMAD.IADD R62, R62, 0x1, -R17.reuse ;  /* 0x000000013e3ee824 */ /* 0x100fe400078e0a11 */
[----:B------:R-:W-:Y:S01]  /*2220*/  @!P5 IMAD.IADD R60, R60, 0x1, -R17 ;  /* 0x000000013c3cd824 */ /* 0x000fe200078e0a11 */
[----:B------:R-:W-:Y:S01]  /*2230*/  ISETP.GT.U32.AND P5, PT, R17, R72, PT ;  /* 0x000000481100720c */ /* 0x000fe20003fa4070 */
[----:B------:R-:W-:-:S04]  /*2240*/  IMAD.HI.U32 R2, R20, R52, RZ ;  /* 0x0000003414027227 */ /* 0x000fc800078e00ff */
[--C-:B------:R-:W-:Y:S01]  /*2250*/  @!P1 IMAD.IADD R57, R57, 0x1, -R17.reuse ;  /* 0x0000000139399824 */ /* 0x100fe200078e0a11 */
[C---:B------:R-:W-:Y:S01]  /*2260*/  ISETP.GT.U32.AND P1, PT, R17.reuse, R68, PT ;  /* 0x000000441100720c */ /* 0x040fe20003f24070 */
[--C-:B------:R-:W-:Y:S01]  /*2270*/  @!P2 IMAD.IADD R58, R58, 0x1, -R17.reuse ;  /* 0x000000013a3aa824 */ /* 0x100fe200078e0a11 */
[C---:B------:R-:W-:Y:S01]  /*2280*/  ISETP.GT.U32.AND P2, PT, R17.reuse, R70, PT ;  /* 0x000000461100720c */ /* 0x040fe20003f44070 */
[--C-:B------:R-:W-:Y:S01]  /*2290*/  @!P0 IMAD.IADD R56, R56, 0x1, -R17.reuse ;  /* 0x0000000138388824 */ /* 0x100fe200078e0a11 */
[----:B------:R-:W-:Y:S01]  /*22a0*/  ISETP.GT.U32.AND P0, PT, R17, R66, PT ;  /* 0x000000421100720c */ /* 0x000fe20003f04070 */
[--C-:B------:R-:W-:Y:S01]  /*22b0*/  @!P4 IMAD.IADD R55, R55, 0x1, -R17.reuse ;  /* 0x000000013737c824 */ /* 0x100fe200078e0a11 */
[C---:B------:R-:W-:Y:S01]  /*22c0*/  ISETP.GT.U32.AND P4, PT, R17.reuse, R64, PT ;  /* 0x000000401100720c */ /* 0x040fe20003f84070 */
[----:B------:R-:W-:Y:S01]  /*22d0*/  @!P3 IMAD.IADD R54, R54, 0x1, -R17 ;  /* 0x000000013636b824 */ /* 0x000fe200078e0a11 */
[----:B------:R-:W-:Y:S01]  /*22e0*/  ISETP.GT.U32.AND P3, PT, R17, R62, PT ;  /* 0x0000003e1100720c */ /* 0x000fe20003f64070 */
[----:B------:R-:W-:Y:S01]  /*22f0*/  IMAD.MOV R2, RZ, RZ, -R2 ;  /* 0x000000ffff027224 */ /* 0x000fe200078e0a02 */
[----:B------:R-:W-:-:S03]  /*2300*/  IABS R47, R123 ;  /* 0x0000007b002f7213 */ /* 0x000fc60000000000 */
[C---:B------:R-:W-:Y:S02]  /*2310*/  IMAD R52, R17.reuse, R2, R52 ;  /* 0x0000000211347224 */ /* 0x040fe400078e0234 */
[----:B------:R-:W-:Y:S01]  /*2320*/  IMAD.HI.U32 R2, R20, R50, RZ ;  /* 0x0000003214027227 */ /* 0x000fe200078e00ff */
[----:B------:R-:W-:-:S03]  /*2330*/  ISETP.GT.U32.AND P6, PT, R17, R73, PT ;  /* 0x000000491100720c */ /* 0x000fc60003fc4070 */
[C---:B------:R-:W-:Y:S02]  /*2340*/  IMAD R53, R17.reuse, R24, R53 ;  /* 0x0000001811357224 */ /* 0x040fe400078e0235 */
[----:B------:R-:W-:Y:S01]  /*2350*/  @!P5 IMAD.IADD R72, R72, 0x1, -R17 ;  /* 0x000000014848d824 */ /* 0x000fe200078e0a11 */
[----:B------:R-:W-:Y:S01]  /*2360*/  ISETP.GT.U32.AND P5, PT, R17, R60, PT ;  /* 0x0000003c1100720c */ /* 0x000fe20003fa4070 */
[----:B------:R-:W-:Y:S02]  /*2370*/  IMAD.MOV R21, RZ, RZ, -R2 ;  /* 0x000000ffff157224 */ /* 0x000fe400078e0a02 */
[----:B------:R-:W-:Y:S01]  /*2380*/  IMAD.HI.U32 R2, R20, R47, RZ ;  /* 0x0000002f14027227 */ /* 0x000fe200078e00ff */
[----:B------:R-:W-:-:S03]  /*2390*/  IABS R44, R120 ;  /* 0x00000078002c7213 */ /* 0x000fc60000000000 */
        /* <DEDUP_REMOVED lines=14> */
[----:B------:R-:W-:Y:S02]  /*2480*/  IABS R43, R119 ;  /* 0x00000077002b7213 */ /* 0x000fe40000000000 */
[----:B------:R-:W-:Y:S01]  /*2490*/  IABS R41, R117 ;  /* 0x0000007500297213 */ /* 0x000fe20000000000 */
[C---:B------:R-:W-:Y:S02]  /*24a0*/  IMAD R50, R17.reuse, R21, R50 ;  /* 0x0000001511327224 */ /* 0x040fe400078e0232 */
[----:B------:R-:W-:Y:S02]  /*24b0*/  IMAD R49, R17, R22, R49 ;  /* 0x0000001611317224 */ /* 0x000fe400078e0231 */
[--C-:B------:R-:W-:Y:S01]  /*24c0*/  @!P6 IMAD.IADD R73, R73, 0x1, -R17.reuse ;  /* 0x000000014949e824 */ /* 0x100fe200078e0a11 */
[C---:B------:R-:W-:Y:S01]  /*24d0*/  ISETP.GT.U32.AND P6, PT, R17.reuse, R54, PT ;  /* 0x000000361100720c */ /* 0x040fe20003fc4070 */
[----:B------:R-:W-:Y:S01]  /*24e0*/  @!P5 IMAD.IADD R60, R60, 0x1, -R17 ;  /* 0x000000013c3cd824 */ /* 0x000fe200078e0a11 */
[----:B------:R-:W-:Y:S01]  /*24f0*/  ISETP.GT.U32.AND P5, PT, R17, R52, PT ;  /* 0x000000341100720c */ /* 0x000fe20003fa4070 */
[----:B------:R-:W-:-:S02]  /*2500*/  IMAD.MOV R2, RZ, RZ, -R2 ;  /* 0x000000ffff027224 */ /* 0x000fc400078e0a02 */
[----:B------:R-:W-:-:S04]  /*2510*/  IMAD.HI.U32 R24, R20, R45, RZ ;  /* 0x0000002d14187227 */ /* 0x000fc800078e00ff */
[--C-:B------:R-:W-:Y:S01]  /*2520*/  @!P2 IMAD.IADD R58, R58, 0x1, -R17.reuse ;  /* 0x000000013a3aa824 */ /* 0x100fe200078e0a11 */
[----:B------:R-:W-:Y:S01]  /*2530*/  ISETP.GT.U32.AND P2, PT, R17, R51, PT ;  /* 0x000000331100720c */ /* 0x000fe20003f44070 */
[--C-:B------:R-:W-:Y:S01]  /*2540*/  @!P1 IMAD.IADD R57, R57, 0x1, -R17.reuse ;  /* 0x0000000139399824 */ /* 0x100fe200078e0a11 */
[C---:B------:R-:W-:Y:S01]  /*2550*/  ISETP.GT.U32.AND P1, PT, R17.reuse, R50, PT ;  /* 0x000000321100720c */ /* 0x040fe20003f24070 */
[--C-:B------:R-:W-:Y:S01]  /*2560*/  @!P0 IMAD.IADD R56, R56, 0x1, -R17.reuse ;  /* 0x0000000138388824 */ /* 0x100fe200078e0a11 */
[----:B------:R-:W-:Y:S01]  /*2570*/  ISETP.GT.U32.AND P0, PT, R17, R49, PT ;  /* 0x000000311100720c */ /* 0x000fe20003f04070 */
[--C-:B------:R-:W-:Y:S01]  /*2580*/  @!P4 IMAD.IADD R55, R55, 0x1, -R17.reuse ;  /* 0x000000013737c824 */ /* 0x100fe200078e0a11 */
[----:B------:R-:W-:Y:S01]  /*2590*/  ISETP.GT.U32.AND P4, PT, R17, R48, PT ;  /* 0x000000301100720c */ /* 0x000fe20003f84070 */
[----:B------:R-:W-:Y:S01]  /*25a0*/  @!P3 IMAD.IADD R53, R53, 0x1, -R17 ;  /* 0x000000013535b824 */ /* 0x000fe200078e0a11 */
[C---:B------:R-:W-:Y:S01]  /*25b0*/  ISETP.GT.U32.AND P3, PT, R17.reuse, R46, PT ;  /* 0x0000002e1100720c */ /* 0x040fe20003f64070 */
[----:B------:R-:W-:-:S02]  /*25c0*/  IMAD R44, R17, R2, R44 ;  /* 0x00000002112c7224 */ /* 0x000fc400078e022c */
[----:B------:R-:W-:-:S04]  /*25d0*/  IMAD.HI.U32 R22, R20, R43, RZ ;  /* 0x0000002b14167227 */ /* 0x000fc800078e00ff */
[----:B------:R-:W-:Y:S02]  /*25e0*/  IMAD.MOV R24, RZ, RZ, -R24 ;  /* 0x000000ffff187224 */ /* 0x000fe400078e0a18 */
[----:B------:R-:W-:-:S04]  /*25f0*/  IMAD.HI.U32 R2, R20, R41, RZ ;  /* 0x0000002914027227 */ /* 0x000fc800078e00ff */
[----:B------:R-:W-:Y:S02]  /*2600*/  IMAD.MOV R22, RZ, RZ, -R22 ;  /* 0x000000ffff167224 */ /* 0x000fe400078e0a16 */
[C---:B------:R-:W-:Y:S02]  /*2610*/  IMAD R45, R17.reuse, R24, R45 ;  /* 0x00000018112d7224 */ /* 0x040fe400078e022d */
[----:B------:R-:W-:Y:S02]  /*2620*/  IMAD.MOV R2, RZ, RZ, -R2 ;  /* 0x000000ffff027224 */ /* 0x000fe400078e0a02 */
[C---:B------:R-:W-:Y:S02]  /*2630*/  IMAD R43, R17.reuse, R22, R43 ;  /* 0x00000016112b7224 */ /* 0x040fe400078e022b */
[C---:B------:R-:W-:Y:S02]  /*2640*/  IMAD R41, R17.reuse, R2, R41 ;  /* 0x0000000211297224 */ /* 0x040fe400078e0229 */
[--C-:B------:R-:W-:Y:S01]  /*2650*/  @!P6 IMAD.IADD R54, R54, 0x1, -R17.reuse ;  /* 0x000000013636e824 */ /* 0x100fe200078e0a11 */
[C---:B------:R-:W-:Y:S01]  /*2660*/  ISETP.GT.U32.AND P6, PT, R17.reuse, R47, PT ;  /* 0x0000002f1100720c */ /* 0x040fe20003fc4070 */
[--C-:B------:R-:W-:Y:S01]  /*2670*/  @!P5 IMAD.IADD R52, R52, 0x1, -R17.reuse ;  /* 0x000000013434d824 */ /* 0x100fe200078e0a11 */
[----:B------:R-:W-:Y:S01]  /*2680*/  ISETP.GT.U32.AND P5, PT, R17, R45, PT ;  /* 0x0000002d1100720c */ /* 0x000fe20003fa4070 */
[--C-:B------:R-:W-:Y:S01]  /*2690*/  @!P2 IMAD.IADD R51, R51, 0x1, -R17.reuse ;  /* 0x000000013333a824 */ /* 0x100fe200078e0a11 */
[----:B------:R-:W-:Y:S01]  /*26a0*/  IABS R38, R115 ;  /* 0x0000007300267213 */ /* 0x000fe20000000000 */
[--C-:B------:R-:W-:Y:S01]  /*26b0*/  @!P1 IMAD.IADD R50, R50, 0x1, -R17.reuse ;  /* 0x0000000132329824 */ /* 0x100fe200078e0a11 */
[----:B------:R-:W-:Y:S01]  /*26c0*/  ISETP.GT.U32.AND P2, PT, R17, R44, PT ;  /* 0x0000002c1100720c */ /* 0x000fe20003f44070 */
[--C-:B------:R-:W-:Y:S01]  /*26d0*/  @!P0 IMAD.IADD R49, R49, 0x1, -R17.reuse ;  /* 0x0000000131318824 */ /* 0x100fe200078e0a11 */
[C---:B------:R-:W-:Y:S01]  /*26e0*/  ISETP.GT.U32.AND P1, PT, R17.reuse, R43, PT ;  /* 0x0000002b1100720c */ /* 0x040fe20003f24070 */
[--C-:B------:R-:W-:Y:S01]  /*26f0*/  @!P4 IMAD.IADD R48, R48, 0x1, -R17.reuse ;  /* 0x000000013030c824 */ /* 0x100fe200078e0a11 */
[C---:B------:R-:W-:Y:S01]  /*2700*/  ISETP.GT.U32.AND P0, PT, R17.reuse, R42, PT ;  /* 0x0000002a1100720c */ /* 0x040fe20003f04070 */
[----:B------:R-:W-:Y:S01]  /*2710*/  @!P3 IMAD.IADD R46, R46, 0x1, -R17 ;  /* 0x000000012e2eb824 */ /* 0x000fe200078e0a11 */
[----:B------:R-:W-:-:S02]  /*2720*/  ISETP.GT.U32.AND P4, PT, R17, R41, PT ;  /* 0x000000291100720c */ /* 0x000fc40003f84070 */
[----:B------:R-:W-:Y:S01]  /*2730*/  ISETP.GT.U32.AND P3, PT, R17, R52, PT ;  /* 0x000000341100720c */ /* 0x000fe20003f64070 */
[----:B------:R-:W-:Y:S01]  /*2740*/  IMAD.HI.U32 R2, R20, R38, RZ ;  /* 0x0000002614027227 */ /* 0x000fe200078e00ff */
[----:B------:R-:W-:-:S03]  /*2750*/  IABS R32, R112 ;  /* 0x0000007000207213 */ /* 0x000fc60000000000 */
[----:B------:R-:W-:Y:S01]  /*2760*/  IMAD.MOV R2, RZ, RZ, -R2 ;  /* 0x000000ffff027224 */ /* 0x000fe200078e0a02 */
[----:B------:R-:W-:Y:S01]  /*2770*/  IABS R40, R116 ;  /* 0x0000007400287213 */ /* 0x000fe20000000000 */
[--C-:B------:R-:W-:Y:S01]  /*2780*/  @!P6 IMAD.IADD R47, R47, 0x1, -R17.reuse ;  /* 0x000000012f2fe824 */ /* 0x100fe200078e0a11 */
[----:B------:R-:W-:Y:S01]  /*2790*/  ISETP.GT.U32.AND P6, PT, R17, R53, PT ;  /* 0x000000351100720c */ /* 0x000fe20003fc4070 */
[----:B------:R-:W-:Y:S01]  /*27a0*/  @!P5 IMAD.IADD R45, R45, 0x1, -R17 ;  /* 0x000000012d2dd824 */ /* 0x000fe200078e0a11 */
[C---:B------:R-:W-:Y:S01]  /*27b0*/  ISETP.GT.U32.AND P5, PT, R17.reuse, R51, PT ;  /* 0x000000331100720c */ /* 0x040fe20003fa4070 */
[----:B------:R-:W-:Y:S02]  /*27c0*/  IMAD R38, R17, R2, R38 ;  /* 0x0000000211267224 */ /* 0x000fe400078e0226 */
[----:B------:R-:W-:Y:S01]  /*27d0*/  IMAD.HI.U32 R2, R20, R32, RZ ;  /* 0x0000002014027227 */ /* 0x000fe200078e00ff */
[----:B------:R-:W-:-:S03]  /*27e0*/  IABS R28, R110 ;  /* 0x0000006e001c7213 */ /* 0x000fc60000000000 */
[--C-:B------:R-:W-:Y:S01]  /*27f0*/  @!P2 IMAD.IADD R44, R44, 0x1, -R17.reuse ;  /* 0x000000012c2ca824 */ /* 0x100fe200078e0a11 */
        /* <DEDUP_REMOVED lines=9> */
[----:B------:R-:W-:-:S04]  /*2890*/  IMAD.HI.U32 R21, R20, R40, RZ ;  /* 0x0000002814157227 */ /* 0x000fc800078e00ff */
[----:B------:R-:W-:Y:S02]  /*28a0*/  IMAD.MOV R2, RZ, RZ, -R2 ;  /* 0x000000ffff027224 */ /* 0x000fe400078e0a02 */
[----:B------:R-:W-:Y:S02]  /*28b0*/  IMAD.MOV R21, RZ, RZ, -R21 ;  /* 0x000000ffff157224 */ /* 0x000fe400078e0a15 */
[----:B------:R-:W-:Y:S02]  /*28c0*/  IMAD R32, R17, R2, R32 ;  /* 0x0000000211207224 */ /* 0x000fe400078e0220 */
[----:B------:R-:W-:Y:S01]  /*28d0*/  IMAD.HI.U32 R2, R20, R28, RZ ;  /* 0x0000001c14027227 */ /* 0x000fe200078e00ff */
[----:B------:R-:W-:-:S03]  /*28e0*/  IABS R30, R111 ;  /* 0x0000006f001e7213 */ /* 0x000fc60000000000 */
[----:B------:R-:W-:Y:S02]  /*28f0*/  IMAD R40, R17, R21, R40 ;  /* 0x0000001511287224 */ /* 0x000fe400078e0228 */
[--C-:B------:R-:W-:Y:S01]  /*2900*/  @!P6 IMAD.IADD R53, R53, 0x1, -R17.reuse ;  /* 0x000000013535e824 */ /* 0x100fe200078e0a11 */
[----:B------:R-:W-:Y:S01]  /*2910*/  ISETP.GT.U32.AND P6, PT, R17, R45, PT ;  /* 0x0000002d1100720c */ /* 0x000fe20003fc4070 */
[--C-:B------:R-:W-:Y:S01]  /*2920*/  @!P5 IMAD.IADD R51, R51, 0x1, -R17.reuse ;  /* 0x000000013333d824 */ /* 0x100fe200078e0a11 */
[C---:B------:R-:W-:Y:S01]  /*2930*/  ISETP.GT.U32.AND P5, PT, R17.reuse, R44, PT ;  /* 0x0000002c1100720c */ /* 0x040fe20003fa4070 */
[----:B------:R-:W-:Y:S01]  /*2940*/  IMAD.MOV R2, RZ, RZ, -R2 ;  /* 0x000000ffff027224 */ /* 0x000fe200078e0a02 */
[----:B------:R-:W-:Y:S01]  /*2950*/  IABS R37, R107 ;  /* 0x0000006b00257213 */ /* 0x000fe20000000000 */
        /* <DEDUP_REMOVED lines=11> */
[C---:B------:R-:W-:Y:S02]  /*2a10*/  IMAD R28, R17.reuse, R2, R28 ;  /* 0x00000002111c7224 */ /* 0x040fe400078e021c */
[----:B------:R-:W-:Y:S01]  /*2a20*/  IMAD.HI.U32 R2, R20, R37, RZ ;  /* 0x0000002514027227 */ /* 0x000fe200078e00ff */
[----:B------:R-:W-:Y:S02]  /*2a30*/  IABS R35, R106 ;  /* 0x0000006a00237213 */ /* 0x000fe40000000000 */
[----:B------:R-:W-:Y:S01]  /*2a40*/  IABS R33, R105 ;  /* 0x0000006900217213 */ /* 0x000fe20000000000 */
[----:B------:R-:W-:Y:S02]  /*2a50*/  IMAD.MOV R21, RZ, RZ, -R21 ;  /* 0x000000ffff157224 */ /* 0x000fe400078e0a15 */
[----:B------:R-:W-:Y:S02]  /*2a60*/  IMAD.MOV R2, RZ, RZ, -R2 ;  /* 0x000000ffff027224 */ /* 0x000fe400078e0a02 */
[----:B------:R-:W-:-:S02]  /*2a70*/  IMAD R30, R17, R21, R30 ;  /* 0x00000015111e7224 */ /* 0x000fc400078e021e */
[--C-:B------:R-:W-:Y:S01]  /*2a80*/  @!P6 IMAD.IADD R45, R45, 0x1, -R17.reuse ;  /* 0x000000012d2de824 */ /* 0x100fe200078e0a11 */
[C---:B------:R-:W-:Y:S01]  /*2a90*/  ISETP.GT.U32.AND P6, PT, R17.reuse, R36, PT ;  /* 0x000000241100720c */ /* 0x040fe20003fc4070 */
[----:B------:R-:W-:Y:S01]  /*2aa0*/  @!P5 IMAD.IADD R44, R44, 0x1, -R17 ;  /* 0x000000012c2cd824 */ /* 0x000fe200078e0a11 */
[C---:B------:R-:W-:Y:S01]  /*2ab0*/  ISETP.GT.U32.AND P5, PT, R17.reuse, R34, PT ;  /* 0x000000221100720c */ /* 0x040fe20003fa4070 */
[----:B------:R-:W-:Y:S02]  /*2ac0*/  IMAD R37, R17, R2, R37 ;  /* 0x0000000211257224 */ /* 0x000fe400078e0225 */
[----:B------:R-:W-:-:S04]  /*2ad0*/  IMAD.HI.U32 R21, R20, R35, RZ ;  /* 0x0000002314157227 */ /* 0x000fc800078e00ff */
[----:B------:R-:W-:Y:S01]  /*2ae0*/  IMAD.HI.U32 R2, R20, R33, RZ ;  /* 0x0000002114027227 */ /* 0x000fe200078e00ff */
[----:B------:R-:W-:-:S03]  /*2af0*/  IABS R27, R102 ;  /* 0x00000066001b7213 */ /* 0x000fc60000000000 */
[--C-:B------:R-:W-:Y:S01]  /*2b00*/  @!P1 IMAD.IADD R43, R43, 0x1, -R17.reuse ;  /* 0x000000012b2b9824 */ /* 0x100fe200078e0a11 */
[C---:B------:R-:W-:Y:S01]  /*2b10*/  ISETP.GT.U32.AND P1, PT, R17.reuse, R32, PT ;  /* 0x000000201100720c */ /* 0x040fe20003f24070 */
[--C-:B------:R-:W-:Y:S01]  /*2b20*/  @!P2 IMAD.IADD R42, R42, 0x1, -R17.reuse ;  /* 0x000000012a2aa824 */ /* 0x100fe200078e0a11 */
[----:B------:R-:W-:Y:S01]  /*2b30*/  ISETP.GT.U32.AND P2, PT, R17, R30, PT ;  /* 0x0000001e1100720c */ /* 0x000fe20003f44070 */
[--C-:B------:R-:W-:Y:S01]  /*2b40*/  @!P0 IMAD.IADD R41, R41, 0x1, -R17.reuse ;  /* 0x0000000129298824 */ /* 0x100fe200078e0a11 */
[C---:B------:R-:W-:Y:S01]  /*2b50*/  ISETP.GT.U32.AND P0, PT, R17.reuse, R28, PT ;  /* 0x0000001c1100720c */ /* 0x040fe20003f04070 */
[--C-:B------:R-:W-:Y:S01]  /*2b60*/  @!P4 IMAD.IADD R40, R40, 0x1, -R17.reuse ;  /* 0x000000012828c824 */ /* 0x100fe200078e0a11 */
[C---:B------:R-:W-:Y:S01]  /*2b70*/  ISETP.GT.U32.AND P4, PT, R17.reuse, R26, PT ;  /* 0x0000001a1100720c */ /* 0x040fe20003f84070 */
[----:B------:R-:W-:Y:S01]  /*2b80*/  @!P3 IMAD.IADD R38, R38, 0x1, -R17 ;  /* 0x000000012626b824 */ /* 0x000fe200078e0a11 */
[----:B------:R-:W-:Y:S01]  /*2b90*/  ISETP.GT.U32.AND P3, PT, R17, R39, PT ;  /* 0x000000271100720c */ /* 0x000fe20003f64070 */
[----:B------:R-:W-:-:S02]  /*2ba0*/  IMAD.MOV R21, RZ, RZ, -R21 ;  /* 0x000000ffff157224 */ /* 0x000fc400078e0a15 */
[----:B------:R-:W-:Y:S02]  /*2bb0*/  IMAD.MOV R2, RZ, RZ, -R2 ;  /* 0x000000ffff027224 */ /* 0x000fe400078e0a02 */
[C---:B------:R-:W-:Y:S02]  /*2bc0*/  IMAD R35, R17.reuse, R21, R35 ;  /* 0x0000001511237224 */ /* 0x040fe400078e0223 */
[----:B------:R-:W-:Y:S02]  /*2bd0*/  IMAD R33, R17, R2, R33 ;  /* 0x0000000211217224 */ /* 0x000fe400078e0221 */
[----:B------:R-:W-:Y:S01]  /*2be0*/  IMAD.HI.U32 R2, R20, R27, RZ ;  /* 0x0000001b14027227 */ /* 0x000fe200078e00ff */
[----:B------:R-:W-:-:S03]  /*2bf0*/  IABS R24, R100 ;  /* 0x0000006400187213 */ /* 0x000fc60000000000 */
[--C-:B------:R-:W-:Y:S01]  /*2c00*/  @!P6 IMAD.IADD R36, R36, 0x1, -R17.reuse ;  /* 0x000000012424e824 */ /* 0x100fe200078e0a11 */
[C---:B------:R-:W-:Y:S01]  /*2c10*/  ISETP.GT.U32.AND P6, PT, R17.reuse, R37, PT ;  /* 0x000000251100720c */ /* 0x040fe20003fc4070 */
[--C-:B------:R-:W-:Y:S01]  /*2c20*/  @!P5 IMAD.IADD R34, R34, 0x1, -R17.reuse ;  /* 0x000000012222d824 */ /* 0x100fe200078e0a11 */
[C---:B------:R-:W-:Y:S01]  /*2c30*/  ISETP.GT.U32.AND P5, PT, R17.reuse, R35, PT ;  /* 0x000000231100720c */ /* 0x040fe20003fa4070 */
[----:B------:R-:W-:Y:S02]  /*2c40*/  IMAD.MOV R2, RZ, RZ, -R2 ;  /* 0x000000ffff027224 */ /* 0x000fe400078e0a02 */
        /* <DEDUP_REMOVED lines=8> */
[----:B------:R-:W-:Y:S01]  /*2cd0*/  @!P3 IMAD.IADD R39, R39, 0x1, -R17 ;  /* 0x000000012727b824 */ /* 0x000fe200078e0a11 */
[C---:B------:R-:W-:Y:S01]  /*2ce0*/  ISETP.GT.U32.AND P3, PT, R17.reuse, R36, PT ;  /* 0x000000241100720c */ /* 0x040fe20003f64070 */
[----:B------:R-:W-:Y:S01]  /*2cf0*/  IMAD R27, R17, R2, R27 ;  /* 0x00000002111b7224 */ /* 0x000fe200078e021b */
[----:B------:R-:W-:Y:S01]  /*2d00*/  IABS R2, R98 ;  /* 0x0000006200027213 */ /* 0x000fe20000000000 */
[----:B------:R-:W-:Y:S01]  /*2d10*/  IMAD.HI.U32 R21, R20, R24, RZ ;  /* 0x0000001814157227 */ /* 0x000fe200078e00ff */
[----:B------:R-:W-:-:S03]  /*2d20*/  IABS R59, R97 ;  /* 0x00000061003b7213 */ /* 0x000fc60000000000 */
[----:B------:R-:W-:Y:S02]  /*2d30*/  IMAD.MOV R21, RZ, RZ, -R21 ;  /* 0x000000ffff157224 */ /* 0x000fe400078e0a15 */
[C---:B------:R-:W-:Y:S01]  /*2d40*/  IMAD.HI.U32 R22, R20.reuse, R2, RZ ;  /* 0x0000000214167227 */ /* 0x040fe200078e00ff */
[----:B------:R-:W-:Y:S02]  /*2d50*/  IABS R25, R101 ;  /* 0x0000006500197213 */ /* 0x000fe40000000000 */
[----:B------:R-:W-:Y:S01]  /*2d60*/  IABS R65, R94 ;  /* 0x0000005e00417213 */ /* 0x000fe20000000000 */
[----:B------:R-:W-:Y:S02]  /*2d70*/  IMAD R24, R17, R21, R24 ;  /* 0x0000001511187224 */ /* 0x000fe400078e0218 */
[--C-:B------:R-:W-:Y:S02]  /*2d80*/  @!P6 IMAD.IADD R37, R37, 0x1, -R17.reuse ;  /* 0x000000012525e824 */ /* 0x100fe400078e0a11 */
[----:B------:R-:W-:Y:S01]  /*2d90*/  @!P5 IMAD.IADD R35, R35, 0x1, -R17 ;  /* 0x000000012323d824 */ /* 0x000fe200078e0a11 */
[----:B------:R-:W-:Y:S01]  /*2da0*/  ISETP.GT.U32.AND P5, PT, R17, R32, PT ;  /* 0x000000201100720c */ /* 0x000fe20003fa4070 */
[----:B------:R-:W-:-:S04]  /*2db0*/  IMAD.HI.U32 R21, R20, R59, RZ ;  /* 0x0000003b14157227 */ /* 0x000fc800078e00ff */
[----:B------:R-:W-:Y:S01]  /*2dc0*/  IMAD.MOV R22, RZ, RZ, -R22 ;  /* 0x000000ffff167224 */ /* 0x000fe200078e0a16 */
[----:B------:R-:W-:Y:S01]  /*2dd0*/  IABS R61, R96 ;  /* 0x00000060003d7213 */ /* 0x000fe20000000000 */
[--C-:B------:R-:W-:Y:S01]  /*2de0*/  @!P1 IMAD.IADD R33, R33, 0x1, -R17.reuse ;  /* 0x0000000121219824 */ /* 0x100fe200078e0a11 */
[----:B------:R-:W-:Y:S01]  /*2df0*/  ISETP.GT.U32.AND P6, PT, R17, R34, PT ;  /* 0x000000221100720c */ /* 0x000fe20003fc4070 */
[--C-:B------:R-:W-:Y:S01]  /*2e00*/  @!P2 IMAD.IADD R31, R31, 0x1, -R17.reuse ;  /* 0x000000011f1fa824 */ /* 0x100fe200078e0a11 */
[C---:B------:R-:W-:Y:S01]  /*2e10*/  ISETP.GT.U32.AND P1, PT, R17.reuse, R30, PT ;  /* 0x0000001e1100720c */ /* 0x040fe20003f24070 */
[--C-:B------:R-:W-:Y:S01]  /*2e20*/  @!P0 IMAD.IADD R40, R40, 0x1, -R17.reuse ;  /* 0x0000000128288824 */ /* 0x100fe200078e0a11 */
[C---:B------:R-:W-:Y:S01]  /*2e30*/  ISETP.GT.U32.AND P0, PT, R17.reuse, R28, PT ;  /* 0x0000001c1100720c */ /* 0x040fe20003f04070 */
[--C-:B------:R-:W-:Y:S01]  /*2e40*/  @!P4 IMAD.IADD R38, R38, 0x1, -R17.reuse ;  /* 0x000000012626c824 */ /* 0x100fe200078e0a11 */
[C---:B------:R-:W-:Y:S01]  /*2e50*/  ISETP.GT.U32.AND P2, PT, R17.reuse, R26, PT ;  /* 0x0000001a1100720c */ /* 0x040fe20003f44070 */
[----:B------:R-:W-:Y:S01]  /*2e60*/  @!P3 IMAD.IADD R36, R36, 0x1, -R17 ;  /* 0x000000012424b824 */ /* 0x000fe200078e0a11 */
[C---:B------:R-:W-:Y:S01]  /*2e70*/  ISETP.GT.U32.AND P3, PT, R17.reuse, R39, PT ;  /* 0x000000271100720c */ /* 0x040fe20003f64070 */
[----:B------:R-:W-:Y:S01]  /*2e80*/  IMAD.MOV R21, RZ, RZ, -R21 ;  /* 0x000000ffff157224 */ /* 0x000fe200078e0a15 */
[C---:B------:R-:W-:Y:S01]  /*2e90*/  ISETP.GT.U32.AND P4, PT, R17.reuse, R37, PT ;  /* 0x000000251100720c */ /* 0x040fe20003f84070 */
[----:B------:R-:W-:-:S02]  /*2ea0*/  IMAD R2, R17, R22, R2 ;  /* 0x0000001611027224 */ /* 0x000fc400078e0202 */
[----:B------:R-:W-:-:S04]  /*2eb0*/  IMAD.HI.U32 R23, R20, R25, RZ ;  /* 0x0000001914177227 */ /* 0x000fc800078e00ff */
[----:B------:R-:W-:-:S04]  /*2ec0*/  IMAD.HI.U32 R22, R20, R65, RZ ;  /* 0x0000004114167227 */ /* 0x000fc800078e00ff */
[----:B------:R-:W-:Y:S02]  /*2ed0*/  IMAD R59, R17, R21, R59 ;  /* 0x00000015113b7224 */ /* 0x000fe400078e023b */
[----:B------:R-:W-:Y:S02]  /*2ee0*/  IMAD.MOV R23, RZ, RZ, -R23 ;  /* 0x000000ffff177224 */ /* 0x000fe400078e0a17 */
[----:B------:R-:W-:-:S04]  /*2ef0*/  IMAD.HI.U32 R21, R20, R61, RZ ;  /* 0x0000003d14157227 */ /* 0x000fc800078e00ff */
[----:B------:R-:W-:Y:S01]  /*2f00*/  IMAD.MOV R22, RZ, RZ, -R22 ;  /* 0x000000ffff167224 */ /* 0x000fe200078e0a16 */
[----:B------:R-:W-:Y:S01]  /*2f10*/  IABS R63, R95 ;  /* 0x0000005f003f7213 */ /* 0x000fe20000000000 */
[C---:B------:R-:W-:Y:S01]  /*2f20*/  IMAD R25, R17.reuse, R23, R25 ;  /* 0x0000001711197224 */ /* 0x040fe200078e0219 */
[----:B------:R-:W-:Y:S01]  /*2f30*/  IABS R67, R93 ;  /* 0x0000005d00437213 */ /* 0x000fe20000000000 */
[----:B------:R-:W-:Y:S02]  /*2f40*/  IMAD.MOV R21, RZ, RZ, -R21 ;  /* 0x000000ffff157224 */ /* 0x000fe400078e0a15 */
[C---:B------:R-:W-:Y:S01]  /*2f50*/  IMAD R65, R17.reuse, R22, R65 ;  /* 0x0000001611417224 */ /* 0x040fe200078e0241 */
[----:B------:R-:W-:Y:S01]  /*2f60*/  IABS R22, R92 ;  /* 0x0000005c00167213 */ /* 0x000fe20000000000 */
[----:B------:R-:W-:Y:S01]  /*2f70*/  @!P5 IMAD.IADD R32, R32, 0x1, -R17 ;  /* 0x000000012020d824 */ /* 0x000fe200078e0a11 */
[C---:B------:R-:W-:Y:S01]  /*2f80*/  ISETP.GT.U32.AND P5, PT, R17.reuse, R35, PT ;  /* 0x000000231100720c */ /* 0x040fe20003fa4070 */
[----:B------:R-:W-:-:S02]  /*2f90*/  IMAD R61, R17, R21, R61 ;  /* 0x00000015113d7224 */ /* 0x000fc400078e023d */
        /* <DEDUP_REMOVED lines=8> */
[--C-:B------:R-:W-:Y:S01]  /*3020*/  @!P3 IMAD.IADD R39, R39, 0x1, -R17.reuse ;  /* 0x000000012727b824 */ /* 0x100fe200078e0a11 */
[----:B------:R-:W-:Y:S01]  /*3030*/  ISETP.GT.U32.AND P3, PT, R17, R25, PT ;  /* 0x000000191100720c */ /* 0x000fe20003f64070 */
[----:B------:R-:W-:Y:S01]  /*3040*/  @!P4 IMAD.IADD R37, R37, 0x1, -R17 ;  /* 0x000000012525c824 */ /* 0x000fe200078e0a11 */
[----:B------:R-:W-:Y:S01]  /*3050*/  ISETP.GT.U32.AND P4, PT, R17, R24, PT ;  /* 0x000000181100720c */ /* 0x000fe20003f84070 */
[----:B------:R-:W-:-:S04]  /*3060*/  IMAD.HI.U32 R23, R20, R63, RZ ;  /* 0x0000003f14177227 */ /* 0x000fc800078e00ff */
[----:B------:R-:W-:-:S04]  /*3070*/  IMAD.HI.U32 R21, R20, R67, RZ ;  /* 0x0000004314157227 */ /* 0x000fc800078e00ff */
[----:B------:R-:W-:-:S04]  /*3080*/  IMAD.HI.U32 R20, R20, R22, RZ ;  /* 0x0000001614147227 */ /* 0x000fc800078e00ff */
[----:B------:R-:W-:Y:S02]  /*3090*/  IMAD.MOV R23, RZ, RZ, -R23 ;  /* 0x000000ffff177224 */ /* 0x000fe400078e0a17 */
[----:B------:R-:W-:Y:S02]  /*30a0*/  IMAD.MOV R21, RZ, RZ, -R21 ;  /* 0x000000ffff157224 */ /* 0x000fe400078e0a15 */
[----:B------:R-:W-:Y:S02]  /*30b0*/  IMAD.MOV R20, RZ, RZ, -R20 ;  /* 0x000000ffff147224 */ /* 0x000fe400078e0a14 */
[C---:B------:R-:W-:Y:S02]  /*30c0*/  IMAD R63, R17.reuse, R23, R63 ;  /* 0x00000017113f7224 */ /* 0x040fe400078e023f */
[C---:B------:R-:W-:Y:S02]  /*30d0*/  IMAD R67, R17.reuse, R21, R67 ;  /* 0x0000001511437224 */ /* 0x040fe400078e0243 */
[----:B------:R-:W-:Y:S01]  /*30e0*/  IMAD R69, R17, R20, R22 ;  /* 0x0000001411457224 */ /* 0x000fe200078e0216 */
[----:B------:R-:W-:Y:S01]  /*30f0*/  IABS R20, R90 ;  /* 0x0000005a00147213 */ /* 0x000fe20000000000 */
[--C-:B------:R-:W-:Y:S01]  /*3100*/  @!P5 IMAD.IADD R35, R35, 0x1, -R17.reuse ;  /* 0x000000012323d824 */ /* 0x100fe200078e0a11 */
[----:B------:R-:W-:Y:S01]  /*3110*/  ISETP.GT.U32.AND P5, PT, R17, R11, PT ;  /* 0x0000000b1100720c */ /* 0x000fe20003fa4070 */
        /* <DEDUP_REMOVED lines=14> */
[--C-:B------:R-:W-:Y:S01]  /*3200*/  @!P5 IMAD.IADD R11, R11, 0x1, -R17.reuse ;  /* 0x000000010b0bd824 */ /* 0x100fe200078e0a11 */
[----:B------:R-:W-:Y:S01]  /*3210*/  ISETP.GT.U32.AND P5, PT, R17, R69, PT ;  /* 0x000000451100720c */ /* 0x000fe20003fa4070 */
[----:B------:R-:W-:Y:S02]  /*3220*/  IMAD R3, R19, R3, R20 ;  /* 0x0000000313037224 */ /* 0x000fe400078e0214 */
[--C-:B------:R-:W-:Y:S02]  /*3230*/  @!P1 IMAD.IADD R2, R2, 0x1, -R17.reuse ;  /* 0x0000000102029824 */ /* 0x100fe400078e0a11 */
        /* <DEDUP_REMOVED lines=8> */
[----:B------:R-:W-:Y:S01]  /*32c0*/  @!P4 IMAD.IADD R67, R67, 0x1, -R17 ;  /* 0x000000014343c824 */ /* 0x000fe200078e0a11 */
[----:B------:R-:W-:-:S02]  /*32d0*/  ISETP.GT.U32.AND P3, PT, R17, R24, PT ;  /* 0x000000181100720c */ /* 0x000fc40003f64070 */
[----:B------:R-:W-:Y:S01]  /*32e0*/  ISETP.GT.U32.AND P4, PT, R17, R11, PT ;  /* 0x0000000b1100720c */ /* 0x000fe20003f84070 */
[----:B------:R-:W-:Y:S01]  /*32f0*/  @!P5 IMAD.IADD R69, R69, 0x1, -R17 ;  /* 0x000000014545d824 */ /* 0x000fe200078e0a11 */
[----:B------:R-:W-:Y:S01]  /*3300*/  ISETP.GT.U32.AND P5, PT, R17, R2, PT ;  /* 0x000000021100720c */ /* 0x000fe20003fa4070 */
[----:B------:R-:W-:Y:S01]  /*3310*/  @!P1 IMAD.IADD R3, R3, 0x1, -R19 ;  /* 0x0000000103039824 */ /* 0x000fe200078e0a13 */
[----:B------:R-:W-:Y:S01]  /*3320*/  ISETP.GT.U32.AND P1, PT, R17, R59, PT ;  /* 0x0000003b1100720c */ /* 0x000fe20003f24070 */
[--C-:B------:R-:W-:Y:S01]  /*3330*/  @!P6 IMAD.IADD R29, R29, 0x1, -R17.reuse ;  /* 0x000000011d1de824 */ /* 0x100fe200078e0a11 */
[----:B------:R-:W-:Y:S01]  /*3340*/  ISETP.GT.U32.AND P6, PT, R17, R69, PT ;  /* 0x000000451100720c */ /* 0x000fe20003fc4070 */
[--C-:B------:R-:W-:Y:S01]  /*3350*/  @!P0 IMAD.IADD R27, R27, 0x1, -R17.reuse ;  /* 0x000000011b1b8824 */ /* 0x100fe200078e0a11 */
[----:B------:R-:W-:Y:S01]  /*3360*/  ISETP.GT.U32.AND P0, PT, R17, R61, PT ;  /* 0x0000003d1100720c */ /* 0x000fe20003f04070 */
[--C-:B------:R-:W-:Y:S01]  /*3370*/  @!P2 IMAD.IADD R25, R25, 0x1, -R17.reuse ;  /* 0x000000011919a824 */ /* 0x100fe200078e0a11 */
[C---:B------:R-:W-:Y:S01]  /*3380*/  ISETP.GT.U32.AND P2, PT, R17.reuse, R63, PT ;  /* 0x0000003f1100720c */ /* 0x040fe20003f44070 */
[--C-:B------:R-:W-:Y:S01]  /*3390*/  @!P3 IMAD.IADD R24, R24, 0x1, -R17.reuse ;  /* 0x000000011818b824 */ /* 0x100fe200078e0a11 */
[----:B------:R-:W-:Y:S01]  /*33a0*/  ISETP.GT.U32.AND P3, PT, R17, R65, PT ;  /* 0x000000411100720c */ /* 0x000fe20003f64070 */
[----:B------:R-:W-:Y:S01]  /*33b0*/  @!P4 IMAD.IADD R11, R11, 0x1, -R17 ;  /* 0x000000010b0bc824 */ /* 0x000fe200078e0a11 */
[----:B------:R-:W-:Y:S01]  /*33c0*/  ISETP.GT.U32.AND P4, PT, R17, R67, PT ;  /* 0x000000431100720c */ /* 0x000fe20003f84070 */
[----:B-1----:R-:W-:Y:S01]  /*33d0*/  VIADD R88, R88, 0x3f ;  /* 0x0000003f58587836 */ /* 0x002fe20000000000 */
[----:B------:R0:W-:Y:S01]  /*33e0*/  STL [R1+0x364], R125 ;  /* 0x0003647d01007387 */ /* 0x0001e20000100800 */
[----:B------:R-:W-:-:S03]  /*33f0*/  SHF.R.U32.HI R21, RZ, 0x5, R89 ;  /* 0x00000005ff157819 */ /* 0x000fc60000011659 */
[----:B------:R-:W-:Y:S01]  /*3400*/  SHF.R.S32.HI R20, RZ, 0x1f, R88 ;  /* 0x0000001fff147819 */ /* 0x000fe20000011458 */
[--C-:B------:R-:W-:Y:S01]  /*3410*/  @!P5 IMAD.IADD R2, R2, 0x1, -R17.reuse ;  /* 0x000000010202d824 */ /* 0x100fe200078e0a11 */
[----:B------:R-:W-:Y:S01]  /*3420*/  R2UR UR14, R21 ;  /* 0x00000000150e72ca */ /* 0x000fe200000e0000 */
[--C-:B------:R-:W-:Y:S01]  /*3430*/  @!P1 IMAD.IADD R59, R59, 0x1, -R17.reuse ;  /* 0x000000013b3b9824 */ /* 0x100fe200078e0a11 */
[----:B0-----:R-:W3:Y:S01]  /*3440*/  LDL R125, [R1+0x304] ;  /* 0x00030400017d7983 */ /* 0x001ee20000100800 */
[----:B------:R-:W-:-:S03]  /*3450*/  @!P0 IMAD.IADD R61, R61, 0x1, -R17 ;  /* 0x000000013d3d8824 */ /* 0x000fc600078e0a11 */
[----:B------:R0:W-:Y:S01]  /*3460*/  STL [R1+0x368], R124 ;  /* 0x0003687c01007387 */ /* 0x0001e20000100800 */
[--C-:B------:R-:W-:Y:S02]  /*3470*/  @!P2 IMAD.IADD R63, R63, 0x1, -R17.reuse ;  /* 0x000000013f3fa824 */ /* 0x100fe400078e0a11 */
[--C-:B------:R-:W-:Y:S02]  /*3480*/  @!P3 IMAD.IADD R65, R65, 0x1, -R17.reuse ;  /* 0x000000014141b824 */ /* 0x100fe400078e0a11 */
[--C-:B------:R-:W-:Y:S02]  /*3490*/  @!P4 IMAD.IADD R67, R67, 0x1, -R17.reuse ;  /* 0x000000014343c824 */ /* 0x100fe400078e0a11 */
[----:B------:R-:W-:Y:S01]  /*34a0*/  @!P6 IMAD.IADD R69, R69, 0x1, -R17 ;  /* 0x000000014545e824 */ /* 0x000fe200078e0a11 */
[----:B0-----:R-:W4:Y:S01]  /*34b0*/  LDL R124, [R1+0x260] ;  /* 0x00026000017c7983 */ /* 0x001f220000100800 */
[----:B------:R-:W-:-:S03]  /*34c0*/  LEA.HI R88, R20, R88, RZ, 0x6 ;  /* 0x0000005814587211 */ /* 0x000fc600078f30ff */
[----:B------:R0:W-:Y:S04]  /*34d0*/  STL [R1+0x36c], R123 ;  /* 0x00036c7b01007387 */ /* 0x0001e80000100800 */
[----:B------:R-:W3:Y:S04]  /*34e0*/  LDL R17, [R1+0x254] ;  /* 0x0002540001117983 */ /* 0x000ee80000100800 */
[----:B------:R-:W4:Y:S04]  /*34f0*/  LDL R21, [R1+0x2e4] ;  /* 0x0002e40001157983 */ /* 0x000f280000100800 */
[----:B------:R-:W4:Y:S04]  /*3500*/  LDL R20, [R1+0x258] ;  /* 0x0002580001147983 */ /* 0x000f280000100800 */
[----:B------:R-:W4:Y:S01]  /*3510*/  LDL R22, [R1+0x2fc] ;  /* 0x0002fc0001167983 */ /* 0x000f220000100800 */
[----:B-----5:R-:W-:-:S03]  /*3520*/  ISETP.GE.AND P1, PT, R5, RZ, PT ;  /* 0x000000ff0500720c */ /* 0x020fc60003f26270 */
[----:B------:R-:W5:Y:S01]  /*3530*/  LDL R23, [R1+0x25c] ;  /* 0x00025c0001177983 */ /* 0x000f620000100800 */
[----:B--2---:R-:W-:-:S03]  /*3540*/  ISETP.GE.AND P0, PT, R4, RZ, PT ;  /* 0x000000ff0400720c */ /* 0x004fc60003f06270 */
[----:B0-----:R-:W2:Y:S04]  /*3550*/  LDL R123, [R1+0x300] ;  /* 0x00030000017b7983 */ /* 0x001ea80000100800 */
[----:B------:R-:W2:Y:S04]  /*3560*/  LDL R5, [R1+0x264] ;  /* 0x0002640001057983 */ /* 0x000ea80000100800 */
[----:B------:R-:W2:Y:S01]  /*3570*/  LDL R4, [R1+0x308] ;  /* 0x0003080001047983 */ /* 0x000ea20000100800 */
[----:B------:R-:W-:Y:S01]  /*3580*/  ISETP.GT.U32.AND P5, PT, R19, R3, PT ;  /* 0x000000031300720c */ /* 0x000fe20003fa4070 */
[----:B------:R-:W-:-:S12]  /*3590*/  @!P1 IMAD.MOV R0, RZ, RZ, -R0 ;  /* 0x000000ffff009224 */ /* 0x000fd800078e0a00 */
[----:B------:R-:W-:Y:S02]  /*35a0*/  @!P5 IMAD.IADD R3, R3, 0x1, -R19 ;  /* 0x000000010303d824 */ /* 0x000fe400078e0a13 */
[----:B------:R-:W-:Y:S01]  /*35b0*/  @!P0 IMAD.MOV R15, RZ, RZ, -R15 ;  /* 0x000000ffff0f8224 */ /* 0x000fe200078e0a0f */
[----:B------:R-:W2:Y:S01]  /*35c0*/  LDL R19, [R1+0x340] ;  /* 0x0003400001137983 */ /* 0x000ea20000100800 */
[----:B---3--:R-:W-:-:S03]  /*35d0*/  ISETP.GE.AND P2, PT, R17, RZ, PT ;  /* 0x000000ff1100720c */ /* 0x008fc60003f46270 */
[----:B------:R-:W3:Y:S01]  /*35e0*/  LDL R17, [R1+0x27c] ;  /* 0x00027c0001117983 */ /* 0x000ee20000100800 */
[----:B----4-:R-:W-:-:S03]  /*35f0*/  ISETP.GE.AND P5, PT, R21, RZ, PT ;  /* 0x000000ff1500720c */ /* 0x010fc60003fa6270 */
[----:B------:R-:W4:Y:S01]  /*3600*/  LDL R21, [R1+0x268] ;  /* 0x0002680001157983 */ /* 0x000f220000100800 */
[----:B------:R-:W-:-:S03]  /*3610*/  ISETP.GE.AND P4, PT, R20, RZ, PT ;  /* 0x000000ff1400720c */ /* 0x000fc60003f86270 */
[----:B------:R-:W3:Y:S01]  /*3620*/  LDL R20, [R1+0x30c] ;  /* 0x00030c0001147983 */ /* 0x000ee20000100800 */
[----:B------:R-:W-:-:S03]  /*3630*/  ISETP.GE.AND P3, PT, R22, RZ, PT ;  /* 0x000000ff1600720c */ /* 0x000fc60003f66270 */
[----:B------:R-:W3:Y:S01]  /*3640*/  LDL R22, [R1+0x26c] ;  /* 0x00026c0001167983 */ /* 0x000ee20000100800 */
[----:B------:R-:W-:Y:S01]  /*3650*/  @!P2 IMAD.MOV R6, RZ, RZ, -R6 ;  /* 0x000000ffff06a224 */ /* 0x000fe200078e0a06 */
[----:B-----5:R-:W-:Y:S01]  /*3660*/  ISETP.GE.AND P1, PT, R23, RZ, PT ;  /* 0x000000ff1700720c */ /* 0x020fe20003f26270 */
[----:B------:R-:W-:Y:S01]  /*3670*/  @!P5 IMAD.MOV R7, RZ, RZ, -R7 ;  /* 0x000000ffff07d224 */ /* 0x000fe200078e0a07 */
[----:B------:R-:W5:Y:S01]  /*3680*/  LDL R23, [R1+0x310] ;  /* 0x0003100001177983 */ /* 0x000f620000100800 */
[----:B------:R-:W-:Y:S02]  /*3690*/  ISETP.GE.AND P2, PT, R124, RZ, PT ;  /* 0x000000ff7c00720c */ /* 0x000fe40003f46270 */
[----:B--2---:R-:W-:Y:S01]  /*36a0*/  ISETP.GE.AND P0, PT, R123, RZ, PT ;  /* 0x000000ff7b00720c */ /* 0x004fe20003f06270 */
[----:B------:R-:W2:Y:S01]  /*36b0*/  LDL R124, [R1+0x314] ;  /* 0x00031400017c7983 */ /* 0x000ea20000100800 */
[----:B------:R-:W-:Y:S01]  /*36c0*/  ISETP.GE.AND P5, PT, R125, RZ, PT ;  /* 0x000000ff7d00720c */ /* 0x000fe20003fa6270 */
[----:B------:R-:W-:-:S02]  /*36d0*/  @!P4 IMAD.MOV R8, RZ, RZ, -R8 ;  /* 0x000000ffff08c224 */ /* 0x000fc400078e0a08 */
[----:B------:R-:W2:Y:S01]  /*36e0*/  LDL R123, [R1+0x270] ;  /* 0x00027000017b7983 */ /* 0x000ea20000100800 */
[----:B------:R-:W-:Y:S01]  /*36f0*/  ISETP.GE.AND P4, PT, R5, RZ, PT ;  /* 0x000000ff0500720c */ /* 0x000fe20003f86270 */
[----:B------:R-:W-:Y:S01]  /*3700*/  @!P3 IMAD.MOV R9, RZ, RZ, -R9 ;  /* 0x000000ffff09b224 */ /* 0x000fe200078e0a09 */
[----:B------:R-:W-:Y:S01]  /*3710*/  ISETP.GE.AND P3, PT, R4, RZ, PT ;  /* 0x000000ff0400720c */ /* 0x000fe20003f66270 */
[----:B------:R-:W2:Y:S04]  /*3720*/  LDL R125, [R1+0x274] ;  /* 0x00027400017d7983 */ /* 0x000ea80000100800 */
[----:B------:R-:W2:Y:S04]  /*3730*/  LDL R5, [R1+0x31c] ;  /* 0x00031c0001057983 */ /* 0x000ea80000100800 */
[----:B------:R-:W2:Y:S01]  /*3740*/  LDL R4, [R1+0x278] ;  /* 0x0002780001047983 */ /* 0x000ea20000100800 */
[----:B------:R-:W-:-:S02]  /*3750*/  @!P1 IMAD.MOV R10, RZ, RZ, -R10 ;  /* 0x000000ffff0a9224 */ /* 0x000fc400078e0a0a */
[----:B------:R-:W-:Y:S02]  /*3760*/  @!P0 IMAD.MOV R12, RZ, RZ, -R12 ;  /* 0x000000ffff0c8224 */ /* 0x000fe400078e0a0c */
[----:B------:R-:W-:Y:S02]  /*3770*/  @!P2 IMAD.MOV R14, RZ, RZ, -R14 ;  /* 0x000000ffff0ea224 */ /* 0x000fe400078e0a0e */
[----:B------:R-:W-:Y:S02]  /*3780*/  @!P5 IMAD.MOV R16, RZ, RZ, -R16 ;  /* 0x000000ffff10d224 */ /* 0x000fe400078e0a10 */
[----:B------:R-:W-:Y:S02]  /*3790*/  @!P4 IMAD.MOV R18, RZ, RZ, -R18 ;  /* 0x000000ffff12c224 */ /* 0x000fe400078e0a12 */
[----:B------:R-:W-:Y:S01]  /*37a0*/  @!P3 IMAD.MOV R74, RZ, RZ, -R74 ;  /* 0x000000ffff4ab224 */ /* 0x000fe200078e0a4a */
[----:B----4-:R-:W-:Y:S02]  /*37b0*/  ISETP.GE.AND P1, PT, R21, RZ, PT ;  /* 0x000000ff1500720c */ /* 0x010fe40003f26270 */
[----:B------:R-:W4:Y:S01]  /*37c0*/  LDL R21, [R1+0x344] ;  /* 0x0003440001157983 */ /* 0x000f220000100800 */
[----:B---3--:R-:W-:-:S03]  /*37d0*/  ISETP.GE.AND P0, PT, R20, RZ, PT ;  /* 0x000000ff1400720c */ /* 0x008fc60003f06270 */
[----:B------:R-:W3:Y:S01]  /*37e0*/  LDL R20, [R1+0x280] ;  /* 0x0002800001147983 */ /* 0x000ee20000100800 */
[----:B------:R-:W-:-:S03]  /*37f0*/  ISETP.GE.AND P2, PT, R22, RZ, PT ;  /* 0x000000ff1600720c */ /* 0x000fc60003f46270 */
[----:B------:R-:W3:Y:S01]  /*3800*/  LDL R22, [R1+0x348] ;  /* 0x0003480001167983 */ /* 0x000ee20000100800 */
[----:B-----5:R-:W-:Y:S02]  /*3810*/  ISETP.GE.AND P5, PT, R23, RZ, PT ;  /* 0x000000ff1700720c */ /* 0x020fe40003fa6270 */
[----:B------:R-:W-:Y:S01]  /*3820*/  @!P1 IMAD.MOV R73, RZ, RZ, -R73 ;  /* 0x000000ffff499224 */ /* 0x000fe200078e0a49 */
[----:B------:R-:W5:Y:S01]  /*3830*/  LDL R23, [R1+0x284] ;  /* 0x0002840001177983 */ /* 0x000f620000100800 */
[----:B--2---:R-:W-:Y:S01]  /*3840*/  ISETP.GE.AND P3, PT, R124, RZ, PT ;  /* 0x000000ff7c00720c */ /* 0x004fe20003f66270 */
[----:B------:R-:W-:Y:S01]  /*3850*/  @!P0 IMAD.MOV R72, RZ, RZ, -R72 ;  /* 0x000000ffff488224 */ /* 0x000fe200078e0a48 */
[----:B------:R-:W-:Y:S02]  /*3860*/  ISETP.GE.AND P4, PT, R123, RZ, PT ;  /* 0x000000ff7b00720c */ /* 0x000fe40003f86270 */
[----:B------:R-:W2:Y:S01]  /*3870*/  LDL.LU R123, [R1+0x36c] ;  /* 0x00036c00017b7983 */ /* 0x000ea20000300800 */
[----:B------:R-:W-:Y:S01]  /*3880*/  @!P2 IMAD.MOV R70, RZ, RZ, -R70 ;  /* 0x000000ffff46a224 */ /* 0x000fe200078e0a46 */
[----:B------:R-:W-:-:S02]  /*3890*/  ISETP.GE.AND P1, PT, R125, RZ, PT ;  /* 0x000000ff7d00720c */ /* 0x000fc40003f26270 */
[----:B------:R-:W2:Y:S01]  /*38a0*/  LDL.LU R124, [R1+0x368] ;  /* 0x00036800017c7983 */ /* 0x000ea20000300800 */
[----:B------:R-:W-:-:S03]  /*38b0*/  ISETP.GE.AND P0, PT, R5, RZ, PT ;  /* 0x000000ff0500720c */ /* 0x000fc60003f06270 */
[----:B------:R-:W2:Y:S01]  /*38c0*/  LDL.LU R125, [R1+0x364] ;  /* 0x00036400017d7983 */ /* 0x000ea20000300800 */
[----:B------:R-:W-:-:S03]  /*38d0*/  ISETP.GE.AND P2, PT, R4, RZ, PT ;  /* 0x000000ff0400720c */ /* 0x000fc60003f46270 */
[----:B------:R-:W4:Y:S04]  /*38e0*/  LDL.LU R5, [R1+0x360] ;  /* 0x0003600001057983 */ /* 0x000f280000300800 */
[----:B------:R-:W3:Y:S01]  /*38f0*/  LDL.LU R4, [R1+0x35c] ;  /* 0x00035c0001047983 */ /* 0x000ee20000300800 */
[----:B------:R-:W-:Y:S01]  /*3900*/  @!P5 IMAD.MOV R68, RZ, RZ, -R68 ;  /* 0x000000ffff44d224 */ /* 0x000fe200078e0a44 */
[----:B------:R-:W-:Y:S01]  /*3910*/  ISETP.GE.AND P5, PT, R19, RZ, PT ;  /* 0x000000ff1300720c */ /* 0x000fe20003fa6270 */
[----:B------:R-:W-:Y:S01]  /*3920*/  @!P4 IMAD.MOV R66, RZ, RZ, -R66 ;  /* 0x000000ffff42c224 */ /* 0x000fe200078e0a42 */
[----:B------:R-:W-:-:S11]  /*3930*/  ISETP.GE.AND P4, PT, R17, RZ, PT ;  /* 0x000000ff1100720c */ /* 0x000fd60003f86270 */
[----:B------:R-:W-:Y:S02]  /*3940*/  @!P5 IMAD.MOV R57, RZ, RZ, -R57 ;  /* 0x000000ffff39d224 */ /* 0x000fe400078e0a39 */
[----:B------:R-:W-:Y:S02]  /*3950*/  @!P4 IMAD.MOV R56, RZ, RZ, -R56 ;  /* 0x000000ffff38c224 */ /* 0x000fe400078e0a38 */
[----:B------:R-:W-:Y:S02]  /*3960*/  @!P3 IMAD.MOV R64, RZ, RZ, -R64 ;  /* 0x000000ffff40b224 */ /* 0x000fe400078e0a40 */
[----:B------:R-:W-:Y:S02]  /*3970*/  @!P2 IMAD.MOV R58, RZ, RZ, -R58 ;  /* 0x000000ffff3aa224 */ /* 0x000fe400078e0a3a */
[----:B------:R-:W-:Y:S02]  /*3980*/  @!P1 IMAD.MOV R62, RZ, RZ, -R62 ;  /* 0x000000ffff3e9224 */ /* 0x000fe400078e0a3e */
[----:B------:R-:W-:Y:S01]  /*3990*/  @!P0 IMAD.MOV R60, RZ, RZ, -R60 ;  /* 0x000000ffff3c8224 */ /* 0x000fe200078e0a3c */
[----:B----4-:R-:W-:-:S02]  /*39a0*/  ISETP.GE.AND P4, PT, R5, RZ, PT ;  /* 0x000000ff0500720c */ /* 0x010fc40003f86270 */
[----:B---3--:R-:W-:Y:S02]  /*39b0*/  ISETP.GE.AND P5, PT, R4, RZ, PT ;  /* 0x000000ff0400720c */ /* 0x008fe40003fa6270 */
[----:B------:R-:W3:Y:S04]  /*39c0*/  LDL.LU R4, [R1+0x358] ;  /* 0x0003580001047983 */ /* 0x000ee80000300800 */
[----:B------:R-:W4:Y:S01]  /*39d0*/  LDL.LU R5, [R1+0x354] ;  /* 0x0003540001057983 */ /* 0x000f220000300800 */
[----:B------:R-:W-:Y:S02]  /*39e0*/  ISETP.GE.AND P3, PT, R21, RZ, PT ;  /* 0x000000ff1500720c */ /* 0x000fe40003f66270 */
[----:B-----5:R-:W-:Y:S02]  /*39f0*/  ISETP.GE.AND P2, PT, R23, RZ, PT ;  /* 0x000000ff1700720c */ /* 0x020fe40003f46270 */
[----:B------:R-:W-:-:S09]  /*3a00*/  ISETP.GE.AND P1, PT, R20, RZ, PT ;  /* 0x000000ff1400720c */ /* 0x000fd20003f26270 */
[----:B------:R-:W-:Y:S01]  /*3a10*/  @!P3 IMAD.MOV R55, RZ, RZ, -R55 ;  /* 0x000000ffff37b224 */ /* 0x000fe200078e0a37 */
[----:B--2---:R-:W-:Y:S02]  /*3a20*/  ISETP.GE.AND P3, PT, R125, RZ, PT ;  /* 0x000000ff7d00720c */ /* 0x004fe40003f66270 */
[----:B------:R-:W-:Y:S01]  /*3a30*/  ISETP.GE.AND P0, PT, R22, RZ, PT ;  /* 0x000000ff1600720c */ /* 0x000fe20003f06270 */
[----:B------:R-:W-:Y:S01]  /*3a40*/  @!P2 IMAD.MOV R52, RZ, RZ, -R52 ;  /* 0x000000ffff34a224 */ /* 0x000fe200078e0a34 */
[----:B------:R-:W-:Y:S01]  /*3a50*/  ISETP.GE.AND P2, PT, R122, RZ, PT ;  /* 0x000000ff7a00720c */ /* 0x000fe20003f46270 */
[----:B------:R-:W-:-:S08]  /*3a60*/  @!P1 IMAD.MOV R54, RZ, RZ, -R54 ;  /* 0x000000ffff369224 */ /* 0x000fd000078e0a36 */
[----:B------:R-:W-:Y:S01]  /*3a70*/  @!P3 IMAD.MOV R49, RZ, RZ, -R49 ;  /* 0x000000ffff31b224 */ /* 0x000fe200078e0a31 */
[----:B------:R-:W-:Y:S02]  /*3a80*/  ISETP.GE.AND P3, PT, R119, RZ, PT ;  /* 0x000000ff7700720c */ /* 0x000fe40003f66270 */
[----:B------:R-:W-:Y:S01]  /*3a90*/  ISETP.GE.AND P1, PT, R124, RZ, PT ;  /* 0x000000ff7c00720c */ /* 0x000fe20003f26270 */
[----:B------:R-:W-:Y:S01]  /*3aa0*/  @!P4 IMAD.MOV R50, RZ, RZ, -R50 ;  /* 0x000000ffff32c224 */ /* 0x000fe200078e0a32 */
[----:B------:R-:W-:Y:S01]  /*3ab0*/  ISETP.GE.AND P4, PT, R120, RZ, PT ;  /* 0x000000ff7800720c */ /* 0x000fe20003f86270 */
[----:B------:R-:W-:Y:S01]  /*3ac0*/  @!P0 IMAD.MOV R53, RZ, RZ, -R53 ;  /* 0x000000ffff358224 */ /* 0x000fe200078e0a35 */
[----:B------:R-:W-:Y:S01]  /*3ad0*/  ISETP.GE.AND P0, PT, R123, RZ, PT ;  /* 0x000000ff7b00720c */ /* 0x000fe20003f06270 */
[----:B------:R-:W-:Y:S01]  /*3ae0*/  @!P5 IMAD.MOV R51, RZ, RZ, -R51 ;  /* 0x000000ffff33d224 */ /* 0x000fe200078e0a33 */
[----:B------:R-:W-:Y:S01]  /*3af0*/  ISETP.GE.AND P5, PT, R121, RZ, PT ;  /* 0x000000ff7900720c */ /* 0x000fe20003fa6270 */
[----:B------:R-:W-:Y:S01]  /*3b00*/  @!P2 IMAD.MOV R46, RZ, RZ, -R46 ;  /* 0x000000ffff2ea224 */ /* 0x000fe200078e0a2e */
[----:B------:R-:W-:-:S03]  /*3b10*/  ISETP.GE.AND P2, PT, R116, RZ, PT ;  /* 0x000000ff7400720c */ /* 0x000fc60003f46270 */
[----:B------:R-:W-:Y:S01]  /*3b20*/  @!P3 IMAD.MOV R43, RZ, RZ, -R43 ;  /* 0x000000ffff2bb224 */ /* 0x000fe200078e0a2b */
        /* <DEDUP_REMOVED lines=47> */
[----:B------:R-:W-:Y:S02]  /*3e20*/  @!P3 IMAD.MOV R63, RZ, RZ, -R63 ;  /* 0x000000ffff3fb224 */ /* 0x000fe400078e0a3f */
        /* <DEDUP_REMOVED lines=8> */
[----:B------:R-:W-:-:S06]  /*3eb0*/  @!P2 IMAD.MOV R69, RZ, RZ, -R69 ;  /* 0x000000ffff45a224 */ /* 0x000fcc00078e0a45 */
[----:B------:R-:W-:Y:S02]  /*3ec0*/  @!P1 IMAD.MOV R65, RZ, RZ, -R65 ;  /* 0x000000ffff419224 */ /* 0x000fe400078e0a41 */
[----:B------:R-:W-:Y:S02]  /*3ed0*/  @!P4 IMAD.MOV R3, RZ, RZ, -R3 ;  /* 0x000000ffff03c224 */ /* 0x000fe400078e0a03 */
[----:B------:R-:W-:Y:S02]  /*3ee0*/  @!P0 IMAD.MOV R67, RZ, RZ, -R67 ;  /* 0x000000ffff438224 */ /* 0x000fe400078e0a43 */
[----:B------:R-:W-:Y:S01]  /*3ef0*/  @!P5 IMAD.MOV R13, RZ, RZ, -R13 ;  /* 0x000000ffff0dd224 */ /* 0x000fe200078e0a0d */
[----:B----4-:R-:W-:Y:S02]  /*3f00*/  ISETP.NE.AND P3, PT, R5, RZ, PT ;  /* 0x000000ff0500720c */ /* 0x010fe40003f65270 */
[----:B------:R-:W-:-:S04]  /*3f10*/  LOP3.LUT R71, RZ, R5, RZ, 0x33, !PT ;  /* 0x00000005ff477212 */ /* 0x000fc800078e33ff */
[C---:B------:R-:W-:Y:S02]  /*3f20*/  SEL R8, R71.reuse, R8, !P3 ;  /* 0x0000000847087207 */ /* 0x040fe40005800000 */
[C---:B------:R-:W-:Y:S02]  /*3f30*/  SEL R9, R71.reuse, R9, !P3 ;  /* 0x0000000947097207 */ /* 0x040fe40005800000 */
[----:B------:R-:W-:Y:S01]  /*3f40*/  SEL R74, R71, R74, !P3 ;  /* 0x0000004a474a7207 */ /* 0x000fe20005800000 */
[----:B------:R-:W-:Y:S01]  /*3f50*/  IMAD R8, R8, UR4, RZ ;  /* 0x0000000408087c24 */ /* 0x000fe2000f8e02ff */
[----:B---3--:R-:W-:Y:S01]  /*3f60*/  ISETP.NE.AND P6, PT, R4, RZ, PT ;  /* 0x000000ff0400720c */ /* 0x008fe20003fc5270 */
[----:B------:R-:W-:Y:S01]  /*3f70*/  IMAD R9, R9, UR4, RZ ;  /* 0x0000000409097c24 */ /* 0x000fe2000f8e02ff */
[----:B------:R-:W-:Y:S01]  /*3f80*/  SEL R10, R71, R10, !P3 ;  /* 0x0000000a470a7207 */ /* 0x000fe20005800000 */
[----:B------:R-:W-:Y:S01]  /*3f90*/  IMAD R74, R74, UR4, RZ ;  /* 0x000000044a4a7c24 */ /* 0x000fe2000f8e02ff */
[----:B------:R-:W-:-:S02]  /*3fa0*/  SHF.R.S32.HI R19, RZ, 0x1f, R8 ;  /* 0x0000001fff137819 */ /* 0x000fc40000011408 */
[----:B------:R-:W-:Y:S02]  /*3fb0*/  IADD3 R8, P2, R8, UR8, RZ ;  /* 0x0000000808087c10 */ /* 0x000fe4000ff5e0ff */
[C---:B------:R-:W-:Y:S02]  /*3fc0*/  SEL R73, R71.reuse, R73, !P3 ;  /* 0x0000004947497207 */ /* 0x040fe40005800000 */
[----:B------:R-:W-:Y:S02]  /*3fd0*/  SEL R0, R71, R0, !P3 ;  /* 0x0000000047007207 */ /* 0x000fe40005800000 */
[----:B------:R-:W-:Y:S01]  /*3fe0*/  IADD3.X R19, R19, UR9, RZ, P2, !PT ;  /* 0x0000000913137c10 */ /* 0x000fe200097fe4ff */
[----:B------:R-:W-:Y:S01]  /*3ff0*/  IMAD R10, R10, UR4, RZ ;  /* 0x000000040a0a7c24 */ /* 0x000fe2000f8e02ff */
[----:B------:R-:W-:Y:S01]  /*4000*/  SHF.R.S32.HI R20, RZ, 0x1f, R9 ;  /* 0x0000001fff147819 */ /* 0x000fe20000011409 */
[----:B------:R-:W-:Y:S01]  /*4010*/  IMAD R73, R73, UR4, RZ ;  /* 0x0000000449497c24 */ /* 0x000fe2000f8e02ff */
[----:B------:R-:W-:Y:S01]  /*4020*/  IADD3 R90, P2, R74, UR8, RZ ;  /* 0x000000084a5a7c10 */ /* 0x000fe2000ff5e0ff */
[----:B------:R-:W-:Y:S01]  /*4030*/  IMAD R0, R0, UR4, RZ ;  /* 0x0000000400007c24 */ /* 0x000fe2000f8e02ff */
[----:B------:R-:W-:-:S02]  /*4040*/  SEL R11, R71, R11, !P3 ;  /* 0x0000000b470b7207 */ /* 0x000fc40005800000 */
[----:B------:R-:W-:Y:S02]  /*4050*/  IADD3 R9, P1, R9, UR8, RZ ;  /* 0x0000000809097c10 */ /* 0x000fe4000ff3e0ff */
[C---:B------:R-:W-:Y:S02]  /*4060*/  SEL R5, R71.reuse, R15, !P3 ;  /* 0x0000000f47057207 */ /* 0x040fe40005800000 */
[C---:B------:R-:W-:Y:S02]  /*4070*/  SEL R12, R71.reuse, R12, !P3 ;  /* 0x0000000c470c7207 */ /* 0x040fe40005800000 */
[C---:B------:R-:W-:Y:S01]  /*4080*/  SEL R72, R71.reuse, R72, !P3 ;  /* 0x0000004847487207 */ /* 0x040fe20005800000 */
[----:B------:R0:W-:Y:S01]  /*4090*/  STL [R1+0x88], R90 ;  /* 0x0000885a01007387 */ /* 0x0001e20000100800 */
[----:B------:R-:W-:Y:S02]  /*40a0*/  SEL R6, R71, R6, !P3 ;  /* 0x0000000647067207 */ /* 0x000fe40005800000 */
[----:B------:R-:W-:Y:S01]  /*40b0*/  @!P6 LOP3.LUT R3, RZ, R4, RZ, 0x33, !PT ;  /* 0x00000004ff03e212 */ /* 0x000fe200078e33ff */
[----:B------:R-:W-:Y:S01]  /*40c0*/  IMAD R4, R11, UR4, RZ ;  /* 0x000000040b047c24 */ /* 0x000fe2000f8e02ff */
[----:B------:R-:W-:Y:S01]  /*40d0*/  IADD3.X R20, R20, UR9, RZ, P1, !PT ;  /* 0x0000000914147c10 */ /* 0x000fe20008ffe4ff */
[----:B------:R-:W-:Y:S01]  /*40e0*/  IMAD R5, R5, UR4, RZ ;  /* 0x0000000405057c24 */ /* 0x000fe2000f8e02ff */
[----:B------:R-:W-:Y:S01]  /*40f0*/  SHF.R.S32.HI R21, RZ, 0x1f, R10 ;  /* 0x0000001fff157819 */ /* 0x000fe2000001140a */
[----:B------:R-:W-:Y:S01]  /*4100*/  IMAD R12, R12, UR4, RZ ;  /* 0x000000040c0c7c24 */ /* 0x000fe2000f8e02ff */
[----:B------:R-:W-:Y:S01]  /*4110*/  SEL R14, R71, R14, !P3 ;  /* 0x0000000e470e7207 */ /* 0x000fe20005800000 */
[----:B------:R-:W-:Y:S01]  /*4120*/  IMAD R72, R72, UR4, RZ ;  /* 0x0000000448487c24 */ /* 0x000fe2000f8e02ff */
[----:B0-----:R-:W-:-:S02]  /*4130*/  IADD3 R90, P1, R73, UR8, RZ ;  /* 0x00000008495a7c10 */ /* 0x001fc4000ff3e0ff */
[----:B------:R-:W-:Y:S02]  /*4140*/  SHF.R.S32.HI R11, RZ, 0x1f, R0 ;  /* 0x0000001fff0b7819 */ /* 0x000fe40000011400 */
[----:B------:R-:W-:Y:S01]  /*4150*/  IADD3 R10, P0, R10, UR8, RZ ;  /* 0x000000080a0a7c10 */ /* 0x000fe2000ff1e0ff */
[----:B------:R-:W-:Y:S01]  /*4160*/  IMAD R6, R6, UR4, RZ ;  /* 0x0000000406067c24 */ /* 0x000fe2000f8e02ff */
[C---:B------:R-:W-:Y:S02]  /*4170*/  SEL R70, R71.reuse, R70, !P3 ;  /* 0x0000004647467207 */ /* 0x040fe40005800000 */
[----:B------:R-:W-:Y:S02]  /*4180*/  IADD3 R0, P4, R0, UR8, RZ ;  /* 0x0000000800007c10 */ /* 0x000fe4000ff9e0ff */
[C---:B------:R-:W-:Y:S01]  /*4190*/  SEL R16, R71.reuse, R16, !P3 ;  /* 0x0000001047107207 */ /* 0x040fe20005800000 */
[----:B------:R0:W-:Y:S01]  /*41a0*/  STL [R1+0x90], R90 ;  /* 0x0000905a01007387 */ /* 0x0001e20000100800 */
[----:B------:R-:W-:-:S02]  /*41b0*/  SEL R7, R71, R7, !P3 ;  /* 0x0000000747077207 */ /* 0x000fc40005800000 */
[C---:B------:R-:W-:Y:S02]  /*41c0*/  SEL R18, R71.reuse, R18, !P3 ;  /* 0x0000001247127207 */ /* 0x040fe40005800000 */
[C---:B------:R-:W-:Y:S02]  /*41d0*/  SEL R68, R71.reuse, R68, !P3 ;  /* 0x0000004447447207 */ /* 0x040fe40005800000 */
[C---:B------:R-:W-:Y:S02]  /*41e0*/  SEL R66, R71.reuse, R66, !P3 ;  /* 0x0000004247427207 */ /* 0x040fe40005800000 */
[C---:B------:R-:W-:Y:S02]  /*41f0*/  SEL R64, R71.reuse, R64, !P3 ;  /* 0x0000004047407207 */ /* 0x040fe40005800000 */
[C---:B------:R-:W-:Y:S02]  /*4200*/  SEL R62, R71.reuse, R62, !P3 ;  /* 0x0000003e473e7207 */ /* 0x040fe40005800000 */
        /* <DEDUP_REMOVED lines=42> */
[C---:B------:R-:W-:Y:S01]  /*44b0*/  SEL R69, R71.reuse, R69, !P3 ;  /* 0x0000004547457207 */ /* 0x040fe20005800000 */
[----:B------:R-:W-:Y:S01]  /*44c0*/  IMAD R14, R14, UR4, RZ ;  /* 0x000000040e0e7c24 */ /* 0x000fe2000f8e02ff */
[----:B------:R-:W-:-:S02]  /*44d0*/  SEL R71, R71, R13, !P3 ;  /* 0x0000000d47477207 */ /* 0x000fc40005800000 */
[----:B------:R-:W-:Y:S01]  /*44e0*/  IADD3.X R21, R21, UR9, RZ, P0, !PT ;  /* 0x0000000915157c10 */ /* 0x000fe200087fe4ff */
[----:B------:R-:W-:Y:S01]  /*44f0*/  IMAD R70, R70, UR4, RZ ;  /* 0x0000000446467c24 */ /* 0x000fe2000f8e02ff */
[----:B------:R-:W-:Y:S02]  /*4500*/  SHF.R.S32.HI R13, RZ, 0x1f, R5 ;  /* 0x0000001fff0d7819 */ /* 0x000fe40000011405 */
[----:B------:R-:W-:Y:S02]  /*4510*/  SHF.R.S32.HI R22, RZ, 0x1f, R12 ;  /* 0x0000001fff167819 */ /* 0x000fe4000001140c */
[----:B------:R-:W-:Y:S02]  /*4520*/  IADD3.X R11, R11, UR9, RZ, P4, !PT ;  /* 0x000000090b0b7c10 */ /* 0x000fe4000a7fe4ff */
[----:B0-----:R-:W-:Y:S01]  /*4530*/  IADD3 R90, P0, R72, UR8, RZ ;  /* 0x00000008485a7c10 */ /* 0x001fe2000ff1e0ff */
[----:B------:R-:W-:Y:S01]  /*4540*/  IMAD R16, R16, UR4, RZ ;  /* 0x0000000410107c24 */ /* 0x000fe2000f8e02ff */
[----:B------:R-:W-:-:S02]  /*4550*/  IADD3 R5, P6, R5, UR8, RZ ;  /* 0x0000000805057c10 */ /* 0x000fc4000ffde0ff */
[----:B------:R-:W-:Y:S01]  /*4560*/  IADD3 R12, P4, R12, UR8, RZ ;  /* 0x000000080c0c7c10 */ /* 0x000fe2000ff9e0ff */
[----:B------:R-:W-:Y:S01]  /*4570*/  IMAD R7, R7, UR4, RZ ;  /* 0x0000000407077c24 */ /* 0x000fe2000f8e02ff */
[----:B------:R-:W-:Y:S02]  /*4580*/  SHF.R.S32.HI R15, RZ, 0x1f, R6 ;  /* 0x0000001fff0f7819 */ /* 0x000fe40000011406 */
[----:B------:R-:W-:Y:S01]  /*4590*/  IADD3 R6, P5, R6, UR8, RZ ;  /* 0x0000000806067c10 */ /* 0x000fe2000ffbe0ff */
[----:B------:R0:W-:Y:S01]  /*45a0*/  STL [R1+0x98], R90 ;  /* 0x0000985a01007387 */ /* 0x0001e20000100800 */
[----:B------:R-:W-:Y:S01]  /*45b0*/  SHF.R.S32.HI R23, RZ, 0x1f, R14 ;  /* 0x0000001fff177819 */ /* 0x000fe2000001140e */
[----:B------:R-:W-:Y:S01]  /*45c0*/  IMAD R68, R68, UR4, RZ ;  /* 0x0000000444447c24 */ /* 0x000fe2000f8e02ff */
[----:B------:R-:W-:Y:S02]  /*45d0*/  IADD3.X R13, R13, UR9, RZ, P6, !PT ;  /* 0x000000090d0d7c10 */ /* 0x000fe4000b7fe4ff */
[----:B------:R-:W-:-:S02]  /*45e0*/  IADD3.X R22, R22, UR9, RZ, P4, !PT ;  /* 0x0000000916167c10 */ /* 0x000fc4000a7fe4ff */
[----:B------:R-:W-:Y:S01]  /*45f0*/  IADD3 R14, P6, R14, UR8, RZ ;  /* 0x000000080e0e7c10 */ /* 0x000fe2000ffde0ff */
[----:B------:R-:W-:Y:S01]  /*4600*/  IMAD R18, R18, UR4, RZ ;  /* 0x0000000412127c24 */ /* 0x000fe2000f8e02ff */
[----:B------:R-:W-:Y:S02]  /*4610*/  SHF.R.S32.HI R77, RZ, 0x1f, R16 ;  /* 0x0000001fff4d7819 */ /* 0x000fe40000011410 */
[----:B0-----:R-:W-:Y:S02]  /*4620*/  IADD3 R90, P4, R70, UR8, RZ ;  /* 0x00000008465a7c10 */ /* 0x001fe4000ff9e0ff */
[----:B------:R-:W-:Y:S02]  /*4630*/  IADD3.X R15, R15, UR9, RZ, P5, !PT ;  /* 0x000000090f0f7c10 */ /* 0x000fe4000affe4ff */
[----:B------:R-:W-:Y:S02]  /*4640*/  SHF.R.S32.HI R17, RZ, 0x1f, R7 ;  /* 0x0000001fff117819 */ /* 0x000fe40000011407 */
[----:B------:R-:W-:-:S02]  /*4650*/  IADD3 R16, P5, R16, UR8, RZ ;  /* 0x0000000810107c10 */ /* 0x000fc4000ffbe0ff */
[----:B------:R-:W-:Y:S01]  /*4660*/  IADD3 R7, P3, R7, UR8, RZ ;  /* 0x0000000807077c10 */ /* 0x000fe2000ff7e0ff */
[----:B------:R0:W-:Y:S01]  /*4670*/  STL [R1+0xa0], R90 ;  /* 0x0000a05a01007387 */ /* 0x0001e20000100800 */
[----:B------:R-:W-:Y:S01]  /*4680*/  IADD3.X R23, R23, UR9, RZ, P6, !PT ;  /* 0x0000000917177c10 */ /* 0x000fe2000b7fe4ff */
[----:B------:R-:W-:Y:S01]  /*4690*/  IMAD R66, R66, UR4, RZ ;  /* 0x0000000442427c24 */ /* 0x000fe2000f8e02ff */
[----:B------:R-:W-:Y:S02]  /*46a0*/  IADD3 R91, P6, R68, UR8, RZ ;  /* 0x00000008445b7c10 */ /* 0x000fe4000ffde0ff */
[----:B------:R-:W-:Y:S02]  /*46b0*/  SHF.R.S32.HI R76, RZ, 0x1f, R18 ;  /* 0x0000001fff4c7819 */ /* 0x000fe40000011412 */
[----:B------:R-:W-:Y:S02]  /*46c0*/  IADD3.X R17, R17, UR9, RZ, P3, !PT ;  /* 0x0000000911117c10 */ /* 0x000fe40009ffe4ff */
[----:B0-----:R-:W-:-:S02]  /*46d0*/  IADD3.X R90, R77, UR9, RZ, P5, !PT ;  /* 0x000000094d5a7c10 */ /* 0x001fc4000affe4ff */
[----:B------:R-:W-:Y:S01]  /*46e0*/  IADD3 R18, P3, R18, UR8, RZ ;  /* 0x0000000812127c10 */ /* 0x000fe2000ff7e0ff */
[----:B------:R0:W-:Y:S01]  /*46f0*/  STL [R1+0xa8], R91 ;  /* 0x0000a85b01007387 */ /* 0x0001e20000100800 */
[----:B------:R-:W-:-:S03]  /*4700*/  IMAD R64, R64, UR4, RZ ;  /* 0x0000000440407c24 */ /* 0x000fc6000f8e02ff */
[----:B------:R1:W-:Y:S01]  /*4710*/  STL [R1+0x68], R90 ;  /* 0x0000685a01007387 */ /* 0x0003e20000100800 */
[----:B------:R-:W-:Y:S02]  /*4720*/  SHF.R.S32.HI R75, RZ, 0x1f, R74 ;  /* 0x0000001fff4b7819 */ /* 0x000fe4000001144a */
[----:B0-----:R-:W-:Y:S02]  /*4730*/  IADD3 R91, P5, R66, UR8, RZ ;  /* 0x00000008425b7c10 */ /* 0x001fe4000ffbe0ff */
[----:B-1----:R-:W-:-:S03]  /*4740*/  IADD3.X R90, R76, UR9, RZ, P3, !PT ;  /* 0x000000094c5a7c10 */ /* 0x002fc60009ffe4ff */
        /* <DEDUP_REMOVED lines=223> */
[----:B------:R-:W-:-:S03]  /*5540*/  SHF.R.S32.HI R35, RZ, 0x1f, R33 ;  /* 0x0000001fff237819 */ /* 0x000fc60000011421 */
[----:B------:R1:W-:Y:S01]  /*5550*/  STL [R1+0x1a4], R90 ;  /* 0x0001a45a01007387 */ /* 0x0003e20000100800 */
[----:B------:R-:W-:Y:S01]  /*5560*/  IMAD R2, R2, UR4, RZ ;  /* 0x0000000402027c24 */ /* 0x000fe2000f8e02ff */
[----:B0-----:R-:W-:Y:S02]  /*5570*/  IADD3 R91, P1, R24, UR8, RZ ;  /* 0x00000008185b7c10 */ /* 0x001fe4000ff3e0ff */
[----:B-1----:R-:W-:-:S03]  /*5580*/  IADD3.X R90, R37, UR9, RZ, P0, !PT ;  /* 0x00000009255a7c10 */ /* 0x002fc600087fe4ff */
[----:B------:R-:W-:Y:S01]  /*5590*/  STL [R1+0x1e0], R91 ;  /* 0x0001e05b01007387 */ /* 0x000fe20000100800 */
[----:B------:R-:W-:Y:S02]  /*55a0*/  SHF.R.S32.HI R30, RZ, 0x1f, R4 ;  /* 0x0000001fff1e7819 */ /* 0x000fe40000011404 */
[----:B------:R-:W-:Y:S01]  /*55b0*/  IADD3 R4, P0, R4, UR8, RZ ;  /* 0x0000000804047c10 */ /* 0x000fe2000ff1e0ff */
[----:B------:R0:W-:Y:S01]  /*55c0*/  STL [R1+0x1ac], R90 ;  /* 0x0001ac5a01007387 */ /* 0x0001e20000100800 */
[----:B------:R-:W-:Y:S02]  /*55d0*/  SHF.R.S32.HI R33, RZ, 0x1f, R31 ;  /* 0x0000001fff217819 */ /* 0x000fe4000001141f */
[----:B------:R-:W-:Y:S01]  /*55e0*/  SHF.R.S32.HI R34, RZ, 0x1f, R2 ;  /* 0x0000001fff227819 */ /* 0x000fe20000011402 */
[----:B------:R-:W-:Y:S01]  /*55f0*/  STL [R1+0x1e8], R4 ;  /* 0x0001e80401007387 */ /* 0x000fe20000100800 */
[----:B------:R-:W-:Y:S01]  /*5600*/  IMAD R59, R59, UR4, RZ ;  /* 0x000000043b3b7c24 */ /* 0x000fe2000f8e02ff */
[----:B0-----:R-:W-:-:S02]  /*5610*/  IADD3.X R90, R35, UR9, RZ, P4, !PT ;  /* 0x00000009235a7c10 */ /* 0x001fc4000a7fe4ff */
[----:B------:R-:W-:-:S03]  /*5620*/  IADD3 R2, P4, R2, UR8, RZ ;  /* 0x0000000802027c10 */ /* 0x000fc6000ff9e0ff */
[----:B------:R0:W-:Y:S01]  /*5630*/  STL [R1+0x1b4], R90 ;  /* 0x0001b45a01007387 */ /* 0x0001e20000100800 */
[----:B------:R-:W-:Y:S01]  /*5640*/  SHF.R.S32.HI R31, RZ, 0x1f, R29 ;  /* 0x0000001fff1f7819 */ /* 0x000fe2000001141d */
[----:B------:R-:W-:Y:S02]  /*5650*/  IMAD R61, R61, UR4, RZ ;  /* 0x000000043d3d7c24 */ /* 0x000fe4000f8e02ff */
[----:B------:R1:W-:Y:S01]  /*5660*/  STL [R1+0x1f0], R2 ;  /* 0x0001f00201007387 */ /* 0x0003e20000100800 */
[----:B0-----:R-:W-:Y:S02]  /*5670*/  IADD3.X R90, R33, UR9, RZ, P6, !PT ;  /* 0x00000009215a7c10 */ /* 0x001fe4000b7fe4ff */
[----:B-1----:R-:W-:-:S03]  /*5680*/  IADD3 R2, P6, R59, UR8, RZ ;  /* 0x000000083b027c10 */ /* 0x002fc6000ffde0ff */
        /* <DEDUP_REMOVED lines=10> */
[----:B0-----:R-:W-:Y:S01]  /*5730*/  IADD3.X R90, R29, UR9, RZ, P3, !PT ;  /* 0x000000091d5a7c10 */ /* 0x001fe20009ffe4ff */
[----:B------:R-:W-:Y:S01]  /*5740*/  IMAD R67, R67, UR4, RZ ;  /* 0x0000000443437c24 */ /* 0x000fe2000f8e02ff */
[----:B-1----:R-:W-:-:S03]  /*5750*/  IADD3 R2, P3, R63, UR8, RZ ;  /* 0x000000083f027c10 */ /* 0x002fc6000ff7e0ff */
[----:B------:R0:W-:Y:S01]  /*5760*/  STL [R1+0x1cc], R90 ;  /* 0x0001cc5a01007387 */ /* 0x0001e20000100800 */
[----:B------:R-:W-:-:S03]  /*5770*/  SHF.R.S32.HI R25, RZ, 0x1f, R24 ;  /* 0x0000001fff197819 */ /* 0x000fc60000011418 */
[----:B------:R1:W-:Y:S01]  /*5780*/  STL [R1+0x208], R2 ;  /* 0x0002080201007387 */ /* 0x0003e20000100800 */
[----:B------:R-:W-:Y:S02]  /*5790*/  IADD3.X R91, R25, UR9, RZ, P1, !PT ;  /* 0x00000009195b7c10 */ /* 0x000fe40008ffe4ff */
[----:B0-----:R-:W-:Y:S01]  /*57a0*/  IADD3.X R90, R27, UR9, RZ, P2, !PT ;  /* 0x000000091b5a7c10 */ /* 0x001fe200097fe4ff */
[----:B------:R-:W-:Y:S01]  /*57b0*/  IMAD R69, R69, UR4, RZ ;  /* 0x0000000445457c24 */ /* 0x000fe2000f8e02ff */
[----:B-1----:R-:W-:-:S03]  /*57c0*/  IADD3 R2, P2, R65, UR8, RZ ;  /* 0x0000000841027c10 */ /* 0x002fc6000ff5e0ff */
[----:B------:R0:W-:Y:S01]  /*57d0*/  STL [R1+0x1d4], R90 ;  /* 0x0001d45a01007387 */ /* 0x0001e20000100800 */
[----:B------:R-:W-:-:S03]  /*57e0*/  IMAD R71, R71, UR4, RZ ;  /* 0x0000000447477c24 */ /* 0x000fc6000f8e02ff */
[----:B------:R1:W-:Y:S01]  /*57f0*/  STL [R1+0x210], R2 ;  /* 0x0002100201007387 */ /* 0x0003e20000100800 */
[----:B0-----:R-:W-:-:S03]  /*5800*/  IADD3 R90, P1, R67, UR8, RZ ;  /* 0x00000008435a7c10 */ /* 0x001fc6000ff3e0ff */
[----:B------:R0:W-:Y:S01]  /*5810*/  STL [R1+0x1dc], R91 ;  /* 0x0001dc5b01007387 */ /* 0x0001e20000100800 */
[----:B------:R-:W-:-:S03]  /*5820*/  SHF.R.S32.HI R4, RZ, 0x1f, R59 ;  /* 0x0000001fff047819 */ /* 0x000fc6000001143b */
[----:B------:R2:W-:Y:S01]  /*5830*/  STL [R1+0x218], R90 ;  /* 0x0002185a01007387 */ /* 0x0005e20000100800 */
[----:B-1----:R-:W-:Y:S02]  /*5840*/  SHF.R.S32.HI R2, RZ, 0x1f, R69 ;  /* 0x0000001fff027819 */ /* 0x002fe40000011445 */
[----:B0-----:R-:W-:Y:S02]  /*5850*/  IADD3.X R91, R30, UR9, RZ, P0, !PT ;  /* 0x000000091e5b7c10 */ /* 0x001fe400087fe4ff */
[----:B--2---:R-:W-:Y:S02]  /*5860*/  IADD3 R90, P0, R69, UR8, RZ ;  /* 0x00000008455a7c10 */ /* 0x004fe4000ff1e0ff */
[----:B------:R-:W0:Y:S01]  /*5870*/  LDC R69, c[0x0][0x238] ;  /* 0x00008e00ff457b82 */ /* 0x000e220000000800 */
[----:B------:R1:W-:Y:S01]  /*5880*/  STL [R1+0x1e4], R91 ;  /* 0x0001e45b01007387 */ /* 0x0003e20000100800 */
[----:B------:R-:W-:-:S03]  /*5890*/  IADD3.X R92, R34, UR9, RZ, P4, !PT ;  /* 0x00000009225c7c10 */ /* 0x000fc6000a7fe4ff */
[----:B------:R2:W-:Y:S01]  /*58a0*/  STL [R1+0x220], R90 ;  /* 0x0002205a01007387 */ /* 0x0005e20000100800 */
[----:B------:R-:W-:Y:S02]  /*58b0*/  SHF.R.S32.HI R32, RZ, 0x1f, R61 ;  /* 0x0000001fff207819 */ /* 0x000fe4000001143d */
[----:B------:R-:W-:Y:S02]  /*58c0*/  SHF.R.S32.HI R28, RZ, 0x1f, R63 ;  /* 0x0000001fff1c7819 */ /* 0x000fe4000001143f */
[----:B-1----:R-:W-:Y:S01]  /*58d0*/  IADD3 R91, P4, R71, UR8, RZ ;  /* 0x00000008475b7c10 */ /* 0x002fe2000ff9e0ff */
[----:B------:R-:W-:Y:S01]  /*58e0*/  STL [R1+0x1ec], R92 ;  /* 0x0001ec5c01007387 */ /* 0x000fe20000100800 */
[----:B--2---:R-:W-:-:S03]  /*58f0*/  IADD3.X R90, R4, UR9, RZ, P6, !PT ;  /* 0x00000009045a7c10 */ /* 0x004fc6000b7fe4ff */
[----:B------:R1:W-:Y:S01]  /*5900*/  STL [R1+0x228], R91 ;  /* 0x0002285b01007387 */ /* 0x0003e20000100800 */
[----:B------:R-:W-:-:S03]  /*5910*/  SHF.R.S32.HI R26, RZ, 0x1f, R65 ;  /* 0x0000001fff1a7819 */ /* 0x000fc60000011441 */
[----:B------:R2:W-:Y:S01]  /*5920*/  STL [R1+0x1f4], R90 ;  /* 0x0001f45a01007387 */ /* 0x0005e20000100800 */
[----:B------:R-:W-:Y:S02]  /*5930*/  SHF.R.S32.HI R24, RZ, 0x1f, R67 ;  /* 0x0000001fff187819 */ /* 0x000fe40000011443 */
[----:B-1----:R-:W-:Y:S02]  /*5940*/  IADD3.X R91, R32, UR9, RZ, P5, !PT ;  /* 0x00000009205b7c10 */ /* 0x002fe4000affe4ff */
[----:B--2---:R-:W-:-:S03]  /*5950*/  IADD3.X R90, R28, UR9, RZ, P3, !PT ;  /* 0x000000091c5a7c10 */ /* 0x004fc60009ffe4ff */
[----:B------:R1:W-:Y:S01]  /*5960*/  STL [R1+0x1fc], R91 ;  /* 0x0001fc5b01007387 */ /* 0x0003e20000100800 */
[----:B------:R-:W-:Y:S02]  /*5970*/  SHF.R.S32.HI R25, RZ, 0x1f, R71 ;  /* 0x0000001fff197819 */ /* 0x000fe40000011447 */
[----:B------:R-:W-:Y:S01]  /*5980*/  IADD3.X R92, R26, UR9, RZ, P2, !PT ;  /* 0x000000091a5c7c10 */ /* 0x000fe200097fe4ff */
[----:B------:R2:W-:Y:S01]  /*5990*/  STL [R1+0x204], R90 ;  /* 0x0002045a01007387 */ /* 0x0005e20000100800 */
[----:B-1----:R-:W-:-:S03]  /*59a0*/  IADD3.X R91, R24, UR9, RZ, P1, !PT ;  /* 0x00000009185b7c10 */ /* 0x002fc60008ffe4ff */
[----:B------:R-:W-:Y:S01]  /*59b0*/  STL [R1+0x20c], R92 ;  /* 0x00020c5c01007387 */ /* 0x000fe20000100800 */
[----:B--2---:R-:W-:Y:S02]  /*59c0*/  IADD3.X R90, R2, UR9, RZ, P0, !PT ;  /* 0x00000009025a7c10 */ /* 0x004fe400087fe4ff */
[----:B------:R-:W-:Y:S01]  /*59d0*/  IADD3.X R2, R25, UR9, RZ, P4, !PT ;  /* 0x0000000919027c10 */ /* 0x000fe2000a7fe4ff */
[----:B------:R0:W-:Y:S04]  /*59e0*/  STL [R1+0x214], R91 ;  /* 0x0002145b01007387 */ /* 0x0001e80000100800 */
[----:B------:R-:W-:Y:S04]  /*59f0*/  STL [R1+0x21c], R90 ;  /* 0x00021c5a01007387 */ /* 0x000fe80000100800 */
[----:B------:R1:W-:Y:S01]  /*5a00*/  STL [R1+0x224], R2 ;  /* 0x0002240201007387 */ /* 0x0003e20000100800 */
[----:B0-----:R-:W-:-:S02]  /*5a10*/  IMAD R91, R85, R69, RZ ;  /* 0x00000045555b7224 */ /* 0x001fc400078e02ff */
[----:B-1----:R-:W-:Y:S02]  /*5a20*/  IMAD.SHL.U32 R2, R89, 0x8, RZ ;  /* 0x0000000859027824 */ /* 0x002fe400078e00ff */
[----:B------:R-:W-:-:S03]  /*5a30*/  IMAD R89, R84, R69, RZ ;  /* 0x0000004554597224 */ /* 0x000fc600078e02ff */
[----:B------:R-:W-:Y:S01]  /*5a40*/  STL [R1+0x318], R2 ;  /* 0x0003180201007387 */ /* 0x000fe20000100800 */
[----:B------:R-:W-:-:S03]  /*5a50*/  IMAD R90, R83, R69, RZ ;  /* 0x00000045535a7224 */ /* 0x000fc600078e02ff */
[----:B------:R0:W-:Y:S01]  /*5a60*/  STL [R1+0x24c], R89 ;  /* 0x00024c5901007387 */ /* 0x0001e20000100800 */
[-C--:B------:R-:W-:Y:S02]  /*5a70*/  IMAD R90, R86, R69.reuse, RZ ;  /* 0x00000045565a7224 */ /* 0x080fe400078e02ff */
[-C--:B------:R-:W-:Y:S02]  /*5a80*/  IMAD R91, R79, R69.reuse, RZ ;  /* 0x000000454f5b7224 */ /* 0x080fe400078e02ff */
[-C--:B------:R-:W-:Y:S02]  /*5a90*/  IMAD R90, R80, R69.reuse, RZ ;  /* 0x00000045505a7224 */ /* 0x080fe400078e02ff */
[----:B0-----:R-:W-:-:S05]  /*5aa0*/  IMAD R89, R78, R69, RZ ;  /* 0x000000454e597224 */ /* 0x001fca00078e02ff */
[----:B------:R0:W-:Y:S04]  /*5ab0*/  STL [R1+0x248], R89 ;  /* 0x0002485901007387 */ /* 0x0001e80000100800 */
[----:B------:R1:W-:Y:S04]  /*5ac0*/  STL [R1+0x244], R91 ;  /* 0x0002445b01007387 */ /* 0x0003e80000100800 */
[----:B------:R1:W-:Y:S01]  /*5ad0*/  STL [R1+0x240], R90 ;  /* 0x0002405a01007387 */ /* 0x0003e20000100800 */
[----:B------:R-:W-:Y:S01]  /*5ae0*/  IMAD R3, R3, UR5, RZ ;  /* 0x0000000503037c24 */ /* 0x000fe2000f8e02ff */
[----:B------:R-:W-:Y:S01]  /*5af0*/  UIADD3 UR4, UR12, 0x8000, URZ ;  /* 0x000080000c047890 */ /* 0x000fe2000fffe03f */
[----:B------:R-:W-:-:S03]  /*5b00*/  ULDC UR5, c[0x0][0x23c] ;  /* 0x00008f0000057ab9 */ /* 0x000fc60000000800 */
[----:B------:R-:W-:Y:S01]  /*5b10*/  USHF.R.U32.HI UR4, URZ, 0x4, UR4 ;  /* 0x000000043f047899 */ /* 0x000fe20008011604 */
[----:B------:R-:W-:Y:S01]  /*5b20*/  IADD3 R4, P6, R3, UR6, RZ ;  /* 0x0000000603047c10 */ /* 0x000fe2000ffde0ff */
[----:B------:R-:W-:Y:S01]  /*5b30*/  IMAD R2, R82, UR5, RZ ;  /* 0x0000000552027c24 */ /* 0x000fe2000f8e02ff */
[----:B------:R-:W-:Y:S01]  /*5b40*/  CS2R R24, SRZ ;  /* 0x0000000000187805 */ /* 0x000fe2000001ff00 */
[----:B------:R-:W-:Y:S01]  /*5b50*/  USGXT.U32 UR4, UR4, 0xe ;  /* 0x0000000e0404789a */ /* 0x000fe20008000000 */
[----:B0-----:R-:W-:Y:S01]  /*5b60*/  IMAD R89, R81, R69, RZ ;  /* 0x0000004551597224 */ /* 0x001fe200078e02ff */
[----:B------:R-:W-:Y:S02]  /*5b70*/  LEA.HI.X.SX32 R3, R3, UR7, 0x1, P6 ;  /* 0x0000000703037c11 */ /* 0x000fe4000b0f0eff */
        /* <DEDUP_REMOVED lines=20> */
[----:B------:R-:W-:Y:S01]  /*5cc0*/  CS2R R66, SRZ ;  /* 0x0000000000427805 */ /* 0x000fe2000001ff00 */
[----:B------:R-:W-:Y:S01]  /*5cd0*/  USHF.L.U32 UR15, UR5, 0x6, URZ ;  /* 0x00000006050f7899 */ /* 0x000fe2000800063f */
[----:B------:R-:W-:Y:S02]  /*5ce0*/  SHF.R.S32.HI R88, RZ, 0x6, R88 ;  /* 0x00000006ff587819 */ /* 0x000fe40000011458 */
        /* <DEDUP_REMOVED lines=9> */
[----:B------:R-:W-:Y:S01]  /*5d80*/  CS2R R86, SRZ ;  /* 0x0000000000567805 */ /* 0x000fe2000001ff00 */
[----:B------:R-:W-:Y:S01]  /*5d90*/  UMOV UR8, 0xfffffffe ;  /* 0xfffffffe00087882 */ /* 0x000fe20000000000 */
[----:B------:R-:W-:Y:S01]  /*5da0*/  UMOV UR9, 0x7fffffdf ;  /* 0x7fffffdf00097882 */ /* 0x000fe20000000000 */
[----:B------:R-:W-:-:S02]  /*5db0*/  UMOV UR5, URZ ;  /* 0x0000003f00057c82 */ /* 0x000fc40008000000 */
[----:B-1----:R-:W-:-:S12]  /*5dc0*/  UIADD3.64 UR8, UR4, -UR8, URZ ;  /* 0x8000000804087297 */ /* 0x002fd8000fffe03f */
.L_x_2:
[----:B------:R-:W2:Y:S01]  /*5dd0*/  LDL R97, [R1+0x24c] ;  /* 0x00024c0001617983 */ /* 0x000ea20000100800 */
[----:B------:R-:W0:Y:S01]  /*5de0*/  LDC R94, c[0x0][0x238] ;  /* 0x00008e00ff5e7b82 */ /* 0x000e220000000800 */
[----:B------:R-:W-:Y:S01]  /*5df0*/  PRMT R119, RZ, 0x7610, R119 ;  /* 0x00007610ff777816 */ /* 0x000fe20000000077 */
[----:B------:R-:W1:Y:S01]  /*5e00*/  S2R R89, SR_TID.X ;  /* 0x0000000000597919 */ /* 0x000e620000002100 */
[----:B------:R-:W3:Y:S05]  /*5e10*/  S2R R117, SR_TID.X ;  /* 0x0000000000757919 */ /* 0x000eea0000002100 */
[----:B------:R-:W4:Y:S01]  /*5e20*/  LDC R95, c[0x0][0x238] ;  /* 0x00008e00ff5f7b82 */ /* 0x000f220000000800 */
[----:B------:R-:W5:Y:S01]  /*5e30*/  S2R R96, SR_TID.X ;  /* 0x0000000000607919 */ /* 0x000f620000002100 */
[----:B------:R-:W-:Y:S04]  /*5e40*/  STL [R1+0x498], R22 ;  /* 0x0004981601007387 */ /* 0x000fe80000100800 */
[----:B------:R-:W-:Y:S04]  /*5e50*/  STL [R1+0x494], R111 ;  /* 0x0004946f01007387 */ /* 0x000fe80000100800 */
[----:B------:R-:W-:Y:S04]  /*5e60*/  STL [R1+0x490], R10 ;  /* 0x0004900a01007387 */ /* 0x000fe80000100800 */
[----:B------:R-:W-:Y:S04]  /*5e70*/  STL [R1+0x48c], R21 ;  /* 0x00048c1501007387 */ /* 0x000fe80000100800 */
[----:B------:R-:W-:Y:S01]  /*5e80*/  STL [R1+0x488], R113 ;  /* 0x0004887101007387 */ /* 0x000fe20000100800 */
[----:B-1----:R-:W-:-:S03]  /*5e90*/  LEA.HI R91, R89, 0x8, RZ, 0x1a ;  /* 0x00000008595b7811 */ /* 0x002fc600078fd0ff */
[----:B------:R-:W-:Y:S01]  /*5ea0*/  STL [R1+0x484], R9 ;  /* 0x0004840901007387 */ /* 0x000fe20000100800 */
[----:B---3--:R-:W-:Y:S01]  /*5eb0*/  LEA.HI R89, R117, 0x8, RZ, 0x1a ;  /* 0x0000000875597811 */ /* 0x008fe200078fd0ff */
[----:B0-----:R-:W-:Y:S01]  /*5ec0*/  IMAD R91, R91, R94, RZ ;  /* 0x0000005e5b5b7224 */ /* 0x001fe200078e02ff */
[----:B------:R-:W-:Y:S01]  /*5ed0*/  LEA.HI R90, R117, 0x28, RZ, 0x1a ;  /* 0x00000028755a7811 */ /* 0x000fe200078fd0ff */
[----:B------:R-:W-:Y:S01]  /*5ee0*/  STL [R1+0x480], R20 ;  /* 0x0004801401007387 */ /* 0x000fe20000100800 */
[----:B------:R-:W-:Y:S02]  /*5ef0*/  ISETP.GE.AND P3, PT, R89, UR13, PT ;  /* 0x0000000d59007c0c */ /* 0x000fe4000bf66270 */
[C---:B------:R-:W-:Y:S01]  /*5f00*/  IADD3 R92, P1, R91.reuse, R4, RZ ;  /* 0x000000045b5c7210 */ /* 0x040fe20007f3e0ff */
[----:B------:R-:W-:Y:S01]  /*5f10*/  STL [R1+0x47c], R115 ;  /* 0x00047c7301007387 */ /* 0x000fe20000100800 */
[----:B-----5:R-:W-:Y:S02]  /*5f20*/  LEA.HI R94, R96, 0x18, RZ, 0x1a ;  /* 0x00000018605e7811 */ /* 0x020fe400078fd0ff */
[----:B------:R-:W-:Y:S01]  /*5f30*/  LEA.HI.X.SX32 R93, R91, R3, 0x1, P1 ;  /* 0x000000035b5d7211 */ /* 0x000fe200008f0eff */
[----:B------:R-:W-:Y:S01]  /*5f40*/  STL [R1+0x478], R8 ;  /* 0x0004780801007387 */ /* 0x000fe20000100800 */
[----:B------:R-:W-:Y:S01]  /*5f50*/  LEA.HI R89, R117, 0x18, RZ, 0x1a ;  /* 0x0000001875597811 */ /* 0x000fe200078fd0ff */
[----:B----4-:R-:W-:Y:S01]  /*5f60*/  IMAD R94, R94, R95, RZ ;  /* 0x0000005f5e5e7224 */ /* 0x010fe200078e02ff */
[----:B------:R-:W-:Y:S01]  /*5f70*/  ISETP.GE.AND P4, PT, R90, UR13, PT ;  /* 0x0000000d5a007c0c */ /* 0x000fe2000bf86270 */
[----:B------:R-:W-:Y:S01]  /*5f80*/  STL [R1+0x474], R19 ;  /* 0x0004741301007387 */ /* 0x000fe20000100800 */
[----:B------:R-:W-:-:S02]  /*5f90*/  ISETP.GE.AND P0, PT, R89, UR13, PT ;  /* 0x0000000d59007c0c */ /* 0x000fc4000bf06270 */
[----:B------:R-:W-:Y:S01]  /*5fa0*/  LEA.HI R89, R117, 0x38, RZ, 0x1a ;  /* 0x0000003875597811 */ /* 0x000fe200078fd0ff */
[----:B------:R2:W3:Y:S01]  /*5fb0*/  @!P3 LDG.E.U8 R119, desc[UR16][R92.64] ;  /* 0x000000105c77b981 */ /* 0x0004e2000c1e1100 */
[----:B------:R-:W-:Y:S02]  /*5fc0*/  LEA.HI R96, R96, 0x38, RZ, 0x1a ;  /* 0x0000003860607811 */ /* 0x000fe400078fd0ff */
[C---:B------:R-:W-:Y:S01]  /*5fd0*/  IADD3 R90, P2, R94.reuse, R4, RZ ;  /* 0x000000045e5a7210 */ /* 0x040fe20007f5e0ff */
[----:B------:R-:W-:Y:S01]  /*5fe0*/  STL [R1+0x470], R7 ;  /* 0x0004700701007387 */ /* 0x000fe20000100800 */
[----:B------:R-:W-:Y:S02]  /*5ff0*/  ISETP.GE.AND P1, PT, R89, UR13, PT ;  /* 0x0000000d59007c0c */ /* 0x000fe4000bf26270 */
[----:B------:R-:W-:Y:S01]  /*6000*/  PRMT R89, RZ, 0x7610, R89 ;  /* 0x00007610ff597816 */ /* 0x000fe20000000059 */
[----:B------:R-:W-:Y:S01]  /*6010*/  STL [R1+0x46c], R17 ;  /* 0x00046c1101007387 */ /* 0x000fe20000100800 */
[----:B------:R-:W-:-:S03]  /*6020*/  LEA.HI.X.SX32 R91, R94, R3, 0x1, P2 ;  /* 0x000000035e5b7211 */ /* 0x000fc600010f0eff */
[----:B------:R-:W-:Y:S04]  /*6030*/  STL [R1+0x468], R6 ;  /* 0x0004680601007387 */ /* 0x000fe80000100800 */
[----:B------:R-:W-:Y:S04]  /*6040*/  STL [R1+0x464], R15 ;  /* 0x0004640f01007387 */ /* 0x000fe80000100800 */
[----:B------:R-:W-:Y:S04]  /*6050*/  STL [R1+0x460], R5 ;  /* 0x0004600501007387 */ /* 0x000fe80000100800 */
[----:B------:R-:W-:Y:S04]  /*6060*/  STL [R1+0x45c], R13 ;  /* 0x00045c0d01007387 */ /* 0x000fe80000100800 */
[----:B------:R-:W-:Y:S04]  /*6070*/  STL [R1+0x458], R0 ;  /* 0x0004580001007387 */ /* 0x000fe80000100800 */
[----:B------:R-:W-:Y:S04]  /*6080*/  STL [R1+0x454], R11 ;  /* 0x0004540b01007387 */ /* 0x000fe80000100800 */
[----:B------:R-:W-:Y:S01]  /*6090*/  STL [R1+0x3d8], R88 ;  /* 0x0003d85801007387 */ /* 0x000fe20000100800 */
[----:B--2---:R-:W-:Y:S01]  /*60a0*/  IADD3 R92, P3, R97, R4, RZ ;  /* 0x00000004615c7210 */ /* 0x004fe20007f7e0ff */
[----:B------:R-:W-:-:S02]  /*60b0*/  IMAD.MOV.U32 R93, RZ, RZ, R97 ;  /* 0x000000ffff5d7224 */ /* 0x000fc400078e0061 */
[----:B------:R-:W0:Y:S03]  /*60c0*/  LDC R97, c[0x0][0x238] ;  /* 0x00008e00ff617b82 */ /* 0x000e260000000800 */
[----:B------:R-:W-:-:S05]  /*60d0*/  LEA.HI.X.SX32 R93, R93, R3, 0x1, P3 ;  /* 0x000000035d5d7211 */ /* 0x000fca00018f0eff */
[----:B------:R-:W2:Y:S01]  /*60e0*/  @!P4 LDG.E.U8 R89, desc[UR16][R92.64] ;  /* 0x000000105c59c981 */ /* 0x000ea2000c1e1100 */
[----:B0-----:R-:W-:Y:S01]  /*60f0*/  IMAD R96, R96, R97, RZ ;  /* 0x0000006160607224 */ /* 0x001fe200078e02ff */
[----:B------:R-:W-:-:S06]  /*6100*/  PRMT R97, RZ, 0x7610, R97 ;  /* 0x00007610ff617816 */ /* 0x000fcc0000000061 */
[----:B------:R0:W4:Y:S01]  /*6110*/  @!P0 LDG.E.U8 R97, desc[UR16][R90.64] ;  /* 0x000000105a618981 */ /* 0x000122000c1e1100 */
[----:B------:R-:W-:-:S04]  /*6120*/  IADD3 R94, P2, R96, R4, RZ ;  /* 0x00000004605e7210 */ /* 0x000fc80007f5e0ff */
[----:B------:R-:W-:Y:S02]  /*6130*/  LEA.HI.X.SX32 R95, R96, R3, 0x1, P2 ;  /* 0x00000003605f7211 */ /* 0x000fe400010f0eff */
[----:B------:R-:W1:Y:S01]  /*6140*/  S2R R96, SR_TID.X ;  /* 0x0000000000607919 */ /* 0x000e620000002100 */
[----:B---3--:R-:W-:Y:S01]  /*6150*/  STL [R1+0x22c], R119 ;  /* 0x00022c7701007387 */ /* 0x008fe20000100800 */
[----:B-1----:R-:W-:-:S04]  /*6160*/  SHF.R.U32.HI R96, RZ, 0x6, R96 ;  /* 0x00000006ff607819 */ /* 0x002fc80000011660 */
[----:B------:R-:W-:-:S04]  /*6170*/  SGXT.U32 R96, R96, 0x3 ;  /* 0x000000036060781a */ /* 0x000fc80000000000 */
[----:B------:R-:W-:Y:S02]  /*6180*/  LOP3.LUT R96, R96, 0x10, RZ, 0xfc, !PT ;  /* 0x0000001060607812 */ /* 0x000fe400078efcff */
[----:B0-----:R-:W-:-:S06]  /*6190*/  PRMT R91, RZ, 0x7610, R91 ;  /* 0x00007610ff5b7816 */ /* 0x001fcc000000005b */
[----:B------:R-:W3:Y:S04]  /*61a0*/  @!P1 LDG.E.U8 R91, desc[UR16][R94.64] ;  /* 0x000000105e5b9981 */ /* 0x000ee8000c1e1100 */
[----:B--2---:R-:W-:Y:S04]  /*61b0*/  STL [R1+0x234], R89 ;  /* 0x0002345901007387 */ /* 0x004fe80000100800 */
[----:B----4-:R0:W-:Y:S02]  /*61c0*/  STL [R1+0x238], R97 ;  /* 0x0002386101007387 */ /* 0x0101e40000100800 */
[----:B0-----:R-:W0:Y:S02]  /*61d0*/  LDC R97, c[0x0][0x238] ;  /* 0x00008e00ff617b82 */ /* 0x001e240000000800 */
[----:B0-----:R-:W-:-:S02]  /*61e0*/  IMAD R96, R96, R97, RZ ;  /* 0x0000006160607224 */ /* 0x001fc400078e02ff */
[----:B------:R-:W2:Y:S01]  /*61f0*/  LDL R97, [R1+0x248] ;  /* 0x0002480001617983 */ /* 0x000ea20000100800 */
[----:B------:R-:W-:-:S04]  /*6200*/  SHF.R.U32.HI R119, RZ, 0x6, R117 ;  /* 0x00000006ff777819 */ /* 0x000fc80000011675 */
[----:B------:R-:W-:-:S04]  /*6210*/  SGXT.U32 R119, R119, 0x3 ;  /* 0x000000037777781a */ /* 0x000fc80000000000 */
[----:B------:R-:W-:Y:S02]  /*6220*/  ISETP.GE.AND P0, PT, R119, UR13, PT ;  /* 0x0000000d77007c0c */ /* 0x000fe4000bf06270 */
[----:B------:R-:W-:Y:S01]  /*6230*/  PRMT R98, RZ, 0x7610, R98 ;  /* 0x00007610ff627816 */ /* 0x000fe20000000062 */
[----:B---3--:R0:W-:Y:S01]  /*6240*/  STL [R1+0x230], R91 ;  /* 0x0002305b01007387 */ /* 0x0081e20000100800 */
[----:B--2---:R-:W-:-:S04]  /*6250*/  IADD3 R94, P1, R97, R4, RZ ;  /* 0x00000004615e7210 */ /* 0x004fc80007f3e0ff */
[----:B------:R-:W-:Y:S02]  /*6260*/  LEA.HI.X.SX32 R95, R97, R3, 0x1, P1 ;  /* 0x00000003615f7211 */ /* 0x000fe400008f0eff */
[C---:B------:R-:W-:Y:S01]  /*6270*/  LOP3.LUT R89, R119.reuse, 0x10, RZ, 0xfc, !PT ;  /* 0x0000001077597812 */ /* 0x040fe200078efcff */
[----:B------:R-:W2:Y:S04]  /*6280*/  LDL R97, [R1+0x228] ;  /* 0x0002280001617983 */ /* 0x000ea80000100800 */
[----:B------:R1:W3:Y:S04]  /*6290*/  @!P0 LDG.E.U8 R98, desc[UR16][R94.64] ;  /* 0x000000105e628981 */ /* 0x0002e8000c1e1100 */
[----:B------:R-:W1:Y:S01]  /*62a0*/  LDL R95, [R1+0x240] ;  /* 0x00024000015f7983 */ /* 0x000e620000100800 */
[----:B------:R-:W-:-:S02]  /*62b0*/  LOP3.LUT R90, R119, 0x20, RZ, 0xfc, !PT ;  /* 0x00000020775a7812 */ /* 0x000fc400078efcff */
[----:B------:R-:W-:Y:S02]  /*62c0*/  ISETP.GE.AND P4, PT, R89, UR13, PT ;  /* 0x0000000d59007c0c */ /* 0x000fe4000bf86270 */
[----:B------:R-:W-:Y:S02]  /*62d0*/  ISETP.GE.AND P2, PT, R90, UR13, PT ;  /* 0x0000000d5a007c0c */ /* 0x000fe4000bf46270 */
[CC--:B------:R-:W-:Y:S02]  /*62e0*/  IADD3 R90, P3, R96.reuse, R4.reuse, RZ ;  /* 0x00000004605a7210 */ /* 0x0c0fe40007f7e0ff */
[----:B------:R-:W-:Y:S02]  /*62f0*/  PRMT R93, RZ, 0x7610, R93 ;  /* 0x00007610ff5d7816 */ /* 0x000fe4000000005d */
[----:B0-----:R-:W-:Y:S02]  /*6300*/  LEA.HI.X.SX32 R91, R96, R3, 0x1, P3 ;  /* 0x00000003605b7211 */ /* 0x001fe400018f0eff */
[----:B-1----:R-:W-:-:S03]  /*6310*/  IADD3 R94, P0, R95, R4, RZ ;  /* 0x000000045f5e7210 */ /* 0x002fc60007f1e0ff */
[----:B------:R0:W4:Y:S04]  /*6320*/  @!P4 LDG.E.U8 R93, desc[UR16][R90.64] ;  /* 0x000000105a5dc981 */ /* 0x000128000c1e1100 */
[----:B------:R-:W5:Y:S01]  /*6330*/  LDL R95, [R1+0x240] ;  /* 0x00024000015f7983 */ /* 0x000f620000100800 */
[----:B------:R-:W-:-:S03]  /*6340*/  LOP3.LUT R89, R119, 0x30, RZ, 0xfc, !PT ;  /* 0x0000003077597812 */ /* 0x000fc600078efcff */
[----:B------:R-:W3:Y:S04]  /*6350*/  LDL R96, [R1+0x220] ;  /* 0x0002200001607983 */ /* 0x000ee80000100800 */
[----:B------:R-:W0:Y:S01]  /*6360*/  LDL R91, [R1+0x244] ;  /* 0x00024400015b7983 */ /* 0x000e220000100800 */
[----:B------:R-:W-:Y:S02]  /*6370*/  ISETP.GE.AND P1, PT, R89, UR13, PT ;  /* 0x0000000d59007c0c */ /* 0x000fe4000bf26270 */
[----:B------:R-:W-:Y:S02]  /*6380*/  PRMT R89, RZ, 0x7610, R89 ;  /* 0x00007610ff597816 */ /* 0x000fe40000000059 */
[----:B-----5:R-:W-:-:S05]  /*6390*/  LEA.HI.X.SX32 R95, R95, R3, 0x1, P0 ;  /* 0x000000035f5f7211 */ /* 0x020fca00000f0eff */
[----:B------:R-:W5:Y:S01]  /*63a0*/  @!P2 LDG.E.U8 R89, desc[UR16][R94.64] ;  /* 0x000000105e59a981 */ /* 0x000f62000c1e1100 */
[----:B0-----:R-:W-:-:S03]  /*63b0*/  IADD3 R90, P3, R91, R4, RZ ;  /* 0x000000045b5a7210 */ /* 0x001fc60007f7e0ff */
[----:B------:R-:W2:Y:S04]  /*63c0*/  LDL R91, [R1+0x244] ;  /* 0x00024400015b7983 */ /* 0x000ea80000100800 */
[----:B------:R0:W-:Y:S04]  /*63d0*/  STL [R1+0x358], R4 ;  /* 0x0003580401007387 */ /* 0x0001e80000100800 */
[----:B------:R1:W-:Y:S01]  /*63e0*/  STL [R1+0x354], R3 ;  /* 0x0003540301007387 */ /* 0x0003e20000100800 */
[----:B0-----:R-:W-:Y:S02]  /*63f0*/  PRMT R4, RZ, 0x7610, R4 ;  /* 0x00007610ff047816 */ /* 0x001fe40000000004 */
[----:B--2---:R-:W-:-:S02]  /*6400*/  LEA.HI.X.SX32 R91, R91, R3, 0x1, P3 ;  /* 0x000000035b5b7211 */ /* 0x004fc400018f0eff */
[----:B-1----:R-:W2:Y:S04]  /*6410*/  LDL R3, [R1+0x214] ;  /* 0x0002140001037983 */ /* 0x002ea80000100800 */
[----:B-----5:R0:W-:Y:S04]  /*6420*/  STL [R1+0x80], R89 ;  /* 0x0000805901007387 */ /* 0x0201e80000100800 */
[----:B------:R1:W5:Y:S04]  /*6430*/  @!P1 LDG.E.U8 R4, desc[UR16][R90.64] ;  /* 0x000000105a049981 */ /* 0x000368000c1e1100 */
[----:B------:R-:W4:Y:S04]  /*6440*/  LDL R95, [R1+0x224] ;  /* 0x00022400015f7983 */ /* 0x000f280000100800 */
[----:B------:R-:W1:Y:S01]  /*6450*/  LDL R91, [R1+0x218] ;  /* 0x00021800015b7983 */ /* 0x000e620000100800 */
[----:B------:R-:W-:-:S02]  /*6460*/  LOP3.LUT R117, R117, 0x3f, RZ, 0xc0, !PT ;  /* 0x0000003f75757812 */ /* 0x000fc400078ec0ff */
[----:B------:R-:W-:Y:S02]  /*6470*/  PRMT R22, RZ, 0x7610, R22 ;  /* 0x00007610ff167816 */ /* 0x000fe40000000016 */
[----:B------:R-:W-:Y:S02]  /*6480*/  ISETP.GE.AND P0, PT, R117, UR13, PT ;  /* 0x0000000d75007c0c */ /* 0x000fe4000bf06270 */
[----:B0-----:R-:W-:Y:S02]  /*6490*/  SHF.R.S32.HI R89, RZ, 0x1f, R2 ;  /* 0x0000001fff597819 */ /* 0x001fe40000011402 */
[C---:B------:R-:W-:Y:S02]  /*64a0*/  IADD3 R94, P3, R2.reuse, R97, RZ ;  /* 0x00000061025e7210 */ /* 0x040fe40007f7e0ff */
[----:B------:R-:W2:Y:S01]  /*64b0*/  LDL R97, [R1+0x21c] ;  /* 0x00021c0001617983 */ /* 0x000ea20000100800 */
[----:B------:R-:W-:Y:S02]  /*64c0*/  BAR.SYNC.DEFER_BLOCKING 0x0 ;  /* 0x0000000000007b1d */ /* 0x000fe40000010000 */
[----:B----4-:R-:W-:Y:S01]  /*64d0*/  IMAD.X R95, R89, 0x1, R95, P3 ;  /* 0x00000001595f7824 */ /* 0x010fe200018e065f */
[----:B-1----:R-:W-:Y:S01]  /*64e0*/  IADD3 R90, P1, R2, R91, RZ ;  /* 0x0000005b025a7210 */ /* 0x002fe20007f3e0ff */
[----:B------:R-:W-:-:S06]  /*64f0*/  IMAD.MOV.U32 R91, RZ, RZ, R22 ;  /* 0x000000ffff5b7224 */ /* 0x000fcc00078e0016 */
[----:B------:R0:W4:Y:S01]  /*6500*/  @!P0 LDG.E.U8 R91, desc[UR16][R94.64] ;  /* 0x000000105e5b8981 */ /* 0x000122000c1e1100 */
[----:B---3--:R-:W-:Y:S02]  /*6510*/  IADD3 R96, P2, R2, R96, RZ ;  /* 0x0000006002607210 */ /* 0x008fe40007f5e0ff */
[----:B------:R-:W-:Y:S01]  /*6520*/  PRMT R111, RZ, 0x7610, R111 ;  /* 0x00007610ff6f7816 */ /* 0x000fe2000000006f */
[----:B-----5:R1:W-:Y:S02]  /*6530*/  STL [R1+0x84], R4 ;  /* 0x0000840401007387 */ /* 0x0203e40000100800 */
[----:B--2---:R-:W-:-:S05]  /*6540*/  IMAD.X R97, R89, 0x1, R97, P2 ;  /* 0x0000000159617824 */ /* 0x004fca00010e0661 */
[----:B------:R-:W2:Y:S04]  /*6550*/  @!P0 LDG.E.U8 R111, desc[UR16][R96.64] ;  /* 0x00000010606f8981 */ /* 0x000ea8000c1e1100 */
[----:B-1----:R-:W3:Y:S01]  /*6560*/  LDL R4, [R1+0x20c] ;  /* 0x00020c0001047983 */ /* 0x002ee20000100800 */
[----:B0-----:R-:W-:-:S03]  /*6570*/  PRMT R94, RZ, 0x7610, R94 ;  /* 0x00007610ff5e7816 */ /* 0x001fc6000000005e */
[----:B------:R0:W-:Y:S04]  /*6580*/  STL.S16 [R1+0x78], R22 ;  /* 0x0000781601007387 */ /* 0x0001e80000100600 */
[----:B0-----:R-:W5:Y:S04]  /*6590*/  LDL.LU R22, [R1+0x498] ;  /* 0x0004980001167983 */ /* 0x001f680000300800 */
[----:B------:R-:W3:Y:S04]  /*65a0*/  LDL R95, [R1+0x208] ;  /* 0x00020800015f7983 */ /* 0x000ee80000100800 */
[----:B----4-:R0:W-:Y:S02]  /*65b0*/  @!P0 STL [R1+0x78], R91 ;  /* 0x0000785b01008387 */ /* 0x0101e40000100800 */
[----:B0-----:R-:W-:-:S02]  /*65c0*/  IMAD.X R91, R89, 0x1, R3, P1 ;  /* 0x00000001595b7824 */ /* 0x001fc400008e0603 */
[----:B------:R-:W4:Y:S04]  /*65d0*/  LDL.LU R3, [R1+0x1f4] ;  /* 0x0001f40001037983 */ /* 0x000f280000300800 */
[----:B------:R-:W5:Y:S04]  /*65e0*/  @!P0 LDG.E.U8 R94, desc[UR16][R90.64] ;  /* 0x000000105a5e8981 */ /* 0x000f68000c1e1100 */
[----:B--2---:R0:W-:Y:S04]  /*65f0*/  STL [R1+0x74], R111 ;  /* 0x0000746f01007387 */ /* 0x0041e80000100800 */
[----:B0-----:R-:W2:Y:S04]  /*6600*/  LDL.LU R111, [R1+0x494] ;  /* 0x00049400016f7983 */ /* 0x001ea80000300800 */
[----:B------:R-:W4:Y:S04]  /*6610*/  LDL R97, [R1+0x210] ;  /* 0x0002100001617983 */ /* 0x000f280000100800 */
[----:B------:R-:W2:Y:S04]  /*6620*/  LDL R91, [R1+0x200] ;  /* 0x00020000015b7983 */ /* 0x000ea80000100800 */
[----:B-----5:R3:W-:Y:S02]  /*6630*/  STL [R1+0x70], R94 ;  /* 0x0000705e01007387 */ /* 0x0207e40000100800 */
[----:B---3--:R-:W-:-:S02]  /*6640*/  IADD3 R94, P2, R2, R95, RZ ;  /* 0x0000005f025e7210 */ /* 0x008fc40007f5e0ff */
[----:B------:R-:W3:Y:S01]  /*6650*/  LDL R95, [R1+0x204] ;  /* 0x00020400015f7983 */ /* 0x000ee20000100800 */
[----:B------:R-:W-:Y:S02]  /*6660*/  PRMT R10, RZ, 0x7610, R10 ;  /* 0x00007610ff0a7816 */ /* 0x000fe4000000000a */
[----:B----4-:R-:W-:Y:S02]  /*6670*/  IADD3 R96, P1, R2, R97, RZ ;  /* 0x0000006102607210 */ /* 0x010fe40007f3e0ff */
[----:B------:R-:W-:-:S03]  /*6680*/  PRMT R21, RZ, 0x7610, R21 ;  /* 0x00007610ff157816 */ /* 0x000fc60000000015 */
[C---:B------:R-:W-:Y:S01]  /*6690*/  IMAD.X R97, R89.reuse, 0x1, R4, P1 ;  /* 0x0000000159617824 */ /* 0x040fe200008e0604 */
[----:B--2---:R-:W-:Y:S01]  /*66a0*/  IADD3 R90, P1, R2, R91, RZ ;  /* 0x0000005b025a7210 */ /* 0x004fe20007f3e0ff */
[----:B------:R-:W2:Y:S04]  /*66b0*/  LDL.LU R4, [R1+0x1e4] ;  /* 0x0001e40001047983 */ /* 0x000ea80000300800 */
[----:B------:R-:W4:Y:S04]  /*66c0*/  LDL R91, [R1+0x1fc] ;  /* 0x0001fc00015b7983 */ /* 0x000f280000100800 */
[----:B------:R0:W5:Y:S01]  /*66d0*/  @!P0 LDG.E.U8 R10, desc[UR16][R96.64] ;  /* 0x00000010600a8981 */ /* 0x000162000c1e1100 */
[----:B---3--:R-:W-:-:S05]  /*66e0*/  IMAD.X R95, R89, 0x1, R95, P2 ;  /* 0x00000001595f7824 */ /* 0x008fca00010e065f */
[----:B------:R1:W3:Y:S01]  /*66f0*/  @!P0 LDG.E.U8 R21, desc[UR16][R94.64] ;  /* 0x000000105e158981 */ /* 0x0002e2000c1e1100 */
[----:B0-----:R-:W-:-:S05]  /*6700*/  PRMT R96, RZ, 0x7610, R96 ;  /* 0x00007610ff607816 */ /* 0x001fca0000000060 */
[----:B-1----:R-:W-:Y:S02]  /*6710*/  IMAD.MOV.U32 R94, RZ, RZ, R96 ;  /* 0x000000ffff5e7224 */ /* 0x002fe400078e0060 */
[----:B----4-:R-:W-:Y:S01]  /*6720*/  IMAD.X R91, R89, 0x1, R91, P1 ;  /* 0x00000001595b7824 */ /* 0x010fe200008e065b */
[----:B-----5:R0:W-:Y:S04]  /*6730*/  STL [R1+0x64], R10 ;  /* 0x0000640a01007387 */ /* 0x0201e80000100800 */
[----:B------:R-:W4:Y:S04]  /*6740*/  @!P0 LDG.E.U8 R94, desc[UR16][R90.64] ;  /* 0x000000105a5e8981 */ /* 0x000f28000c1e1100 */
[----:B0-----:R-:W5:Y:S04]  /*6750*/  LDL.LU R10, [R1+0x490] ;  /* 0x00049000010a7983 */ /* 0x001f680000300800 */
[----:B------:R-:W2:Y:S04]  /*6760*/  LDL R97, [R1+0x1f8] ;  /* 0x0001f80001617983 */ /* 0x000ea80000100800 */
[----:B---3--:R0:W-:Y:S04]  /*6770*/  STL [R1+0x60], R21 ;  /* 0x0000601501007387 */ /* 0x0081e80000100800 */
[----:B0-----:R-:W3:Y:S04]  /*6780*/  LDL.LU R21, [R1+0x48c] ;  /* 0x00048c0001157983 */ /* 0x001ee80000300800 */
[----:B------:R-:W-:Y:S04]  /*6790*/  STL.S16 [R1+0x5c], R96 ;  /* 0x00005c6001007387 */ /* 0x000fe80000100600 */
[----:B------:R-:W5:Y:S04]  /*67a0*/  LDL R95, [R1+0x1f0] ;  /* 0x0001f000015f7983 */ /* 0x000f680000100800 */
[----:B------:R-:W3:Y:S04]  /*67b0*/  LDL R91, [R1+0x1e8] ;  /* 0x0001e800015b7983 */ /* 0x000ee80000100800 */
[----:B----4-:R5:W-:Y:S01]  /*67c0*/  @!P0 STL [R1+0x5c], R94 ;  /* 0x00005c5e01008387 */ /* 0x010be20000100800 */
[----:B------:R-:W-:-:S02]  /*67d0*/  PRMT R113, RZ, 0x7610, R113 ;  /* 0x00007610ff717816 */ /* 0x000fc40000000071 */
[C---:B-----5:R-:W-:Y:S02]  /*67e0*/  IADD3 R94, P2, R2.reuse, R95, RZ ;  /* 0x0000005f025e7210 */ /* 0x060fe40007f5e0ff */
[----:B------:R-:W4:Y:S01]  /*67f0*/  LDL R95, [R1+0x1ec] ;  /* 0x0001ec00015f7983 */ /* 0x000f220000100800 */
[----:B--2---:R-:W-:-:S05]  /*6800*/  IADD3 R96, P1, R2, R97, RZ ;  /* 0x0000006102607210 */ /* 0x004fca0007f3e0ff */
[----:B------:R-:W-:Y:S01]  /*6810*/  IMAD.X R97, R89, 0x1, R3, P1 ;  /* 0x0000000159617824 */ /* 0x000fe200008e0603 */
[----:B---3--:R-:W-:Y:S01]  /*6820*/  IADD3 R90, P1, R2, R91, RZ ;  /* 0x0000005b025a7210 */ /* 0x008fe20007f3e0ff */
[----:B------:R-:W-:Y:S01]  /*6830*/  IMAD.MOV.U32 R91, RZ, RZ, R113 ;  /* 0x000000ffff5b7224 */ /* 0x000fe200078e0071 */
[----:B------:R-:W-:-:S05]  /*6840*/  PRMT R9, RZ, 0x7610, R9 ;  /* 0x00007610ff097816 */ /* 0x000fca0000000009 */
[----:B------:R-:W2:Y:S01]  /*6850*/  @!P0 LDG.E.U8 R91, desc[UR16][R96.64] ;  /* 0x00000010605b8981 */ /* 0x000ea2000c1e1100 */
[----:B----4-:R-:W-:-:S05]  /*6860*/  IMAD.X R95, R89, 0x1, R95, P2 ;  /* 0x00000001595f7824 */ /* 0x010fca00010e065f */
[----:B------:R-:W3:Y:S04]  /*6870*/  @!P0 LDG.E.U8 R9, desc[UR16][R94.64] ;  /* 0x000000105e098981 */ /* 0x000ee8000c1e1100 */
[----:B------:R0:W-:Y:S01]  /*6880*/  STL [R1+0x35c], R3 ;  /* 0x00035c0301007387 */ /* 0x0001e20000100800 */
[----:B------:R-:W-:-:S03]  /*6890*/  PRMT R118, RZ, 0x7610, R118 ;  /* 0x00007610ff767816 */ /* 0x000fc60000000076 */
[----:B0-----:R-:W4:Y:S04]  /*68a0*/  LDL.LU R3, [R1+0x1dc] ;  /* 0x0001dc0001037983 */ /* 0x001f280000300800 */
[----:B------:R0:W-:Y:S04]  /*68b0*/  STL.S16 [R1+0x58], R113 ;  /* 0x0000587101007387 */ /* 0x0001e80000100600 */
[----:B0-----:R-:W5:Y:S04]  /*68c0*/  LDL.LU R113, [R1+0x488] ;  /* 0x0004880001717983 */ /* 0x001f680000300800 */
[----:B------:R-:W4:Y:S04]  /*68d0*/  LDL R97, [R1+0x1e0] ;  /* 0x0001e00001617983 */ /* 0x000f280000100800 */
[----:B--2---:R0:W-:Y:S04]  /*68e0*/  @!P0 STL [R1+0x58], R91 ;  /* 0x0000585b01008387 */ /* 0x0041e80000100800 */
[----:B------:R1:W-:Y:S01]  /*68f0*/  STL [R1+0x360], R4 ;  /* 0x0003600401007387 */ /* 0x0003e20000100800 */
[----:B0-----:R-:W-:-:S03]  /*6900*/  IMAD.X R91, R89, 0x1, R4, P1 ;  /* 0x00000001595b7824 */ /* 0x001fc600008e0604 */
[----:B-1----:R-:W2:Y:S04]  /*6910*/  LDL.LU R4, [R1+0x1cc] ;  /* 0x0001cc0001047983 */ /* 0x002ea80000300800 */
[----:B------:R-:W5:Y:S04]  /*6920*/  @!P0 LDG.E.U8 R118, desc[UR16][R90.64] ;  /* 0x000000105a768981 */ /* 0x000f68000c1e1100 */
[----:B---3--:R0:W-:Y:S04]  /*6930*/  STL [R1+0x54], R9 ;  /* 0x0000540901007387 */ /* 0x0081e80000100800 */
[----:B0-----:R-:W3:Y:S04]  /*6940*/  LDL.LU R9, [R1+0x484] ;  /* 0x0004840001097983 */ /* 0x001ee80000300800 */
[----:B------:R-:W2:Y:S04]  /*6950*/  LDL R95, [R1+0x1d8] ;  /* 0x0001d800015f7983 */ /* 0x000ea80000100800 */
[----:B------:R-:W3:Y:S04]  /*6960*/  LDL R91, [R1+0x1d0] ;  /* 0x0001d000015b7983 */ /* 0x000ee80000100800 */
[----:B-----5:R0:W-:Y:S01]  /*6970*/  STL [R1+0x50], R118 ;  /* 0x0000507601007387 */ /* 0x0201e20000100800 */
[----:B----4-:R-:W-:-:S02]  /*6980*/  IADD3 R96, P1, R2, R97, RZ ;  /* 0x0000006102607210 */ /* 0x010fc40007f3e0ff */
[C---:B--2---:R-:W-:Y:S01]  /*6990*/  IADD3 R94, P2, R2.reuse, R95, RZ ;  /* 0x0000005f025e7210 */ /* 0x044fe20007f5e0ff */
[----:B0-----:R-:W2:Y:S04]  /*69a0*/  LDL R118, [R1+0x1c8] ;  /* 0x0001c80001767983 */ /* 0x001ea80000100800 */
[----:B------:R-:W4:Y:S01]  /*69b0*/  LDL R95, [R1+0x1d4] ;  /* 0x0001d400015f7983 */ /* 0x000f220000100800 */
[----:B------:R-:W-:Y:S01]  /*69c0*/  PRMT R20, RZ, 0x7610, R20 ;  /* 0x00007610ff147816 */ /* 0x000fe20000000014 */
[----:B------:R-:W-:Y:S01]  /*69d0*/  IMAD.X R97, R89, 0x1, R3, P1 ;  /* 0x0000000159617824 */ /* 0x000fe200008e0603 */
[----:B---3--:R-:W-:-:S03]  /*69e0*/  IADD3 R90, P1, R2, R91, RZ ;  /* 0x0000005b025a7210 */ /* 0x008fc60007f3e0ff */
[----:B------:R-:W-:Y:S01]  /*69f0*/  IMAD.MOV.U32 R91, RZ, RZ, R20 ;  /* 0x000000ffff5b7224 */ /* 0x000fe200078e0014 */
[----:B------:R-:W-:-:S05]  /*6a00*/  PRMT R115, RZ, 0x7610, R115 ;  /* 0x00007610ff737816 */ /* 0x000fca0000000073 */
[----:B------:R0:W3:Y:S01]  /*6a10*/  @!P0 LDG.E.U8 R91, desc[UR16][R96.64] ;  /* 0x00000010605b8981 */ /* 0x0000e2000c1e1100 */
[----:B----4-:R-:W-:-:S05]  /*6a20*/  IMAD.X R95, R89, 0x1, R95, P2 ;  /* 0x00000001595f7824 */ /* 0x010fca00010e065f */
[----:B------:R1:W4:Y:S01]  /*6a30*/  @!P0 LDG.E.U8 R115, desc[UR16][R94.64] ;  /* 0x000000105e738981 */ /* 0x000322000c1e1100 */
[----:B0-----:R-:W-:-:S03]  /*6a40*/  PRMT R97, RZ, 0x7610, R97 ;  /* 0x00007610ff617816 */ /* 0x001fc60000000061 */
[----:B------:R0:W-:Y:S02]  /*6a50*/  STL [R1+0x364], R3 ;  /* 0x0003640301007387 */ /* 0x0001e40000100800 */
[----:B-1----:R-:W-:Y:S02]  /*6a60*/  IMAD.MOV.U32 R94, RZ, RZ, R97 ;  /* 0x000000ffff5e7224 */ /* 0x002fe400078e0061 */
[----:B0-----:R-:W5:Y:S04]  /*6a70*/  LDL.LU R3, [R1+0x1bc] ;  /* 0x0001bc0001037983 */ /* 0x001f680000300800 */
[----:B------:R0:W-:Y:S04]  /*6a80*/  STL.S16 [R1+0x4c], R20 ;  /* 0x00004c1401007387 */ /* 0x0001e80000100600 */
[----:B0-----:R-:W5:Y:S04]  /*6a90*/  LDL.LU R20, [R1+0x480] ;  /* 0x0004800001147983 */ /* 0x001f680000300800 */
[----:B---3--:R0:W-:Y:S04]  /*6aa0*/  @!P0 STL [R1+0x4c], R91 ;  /* 0x00004c5b01008387 */ /* 0x0081e80000100800 */
[----:B------:R1:W-:Y:S01]  /*6ab0*/  STL [R1+0x368], R4 ;  /* 0x0003680401007387 */ /* 0x0003e20000100800 */
[----:B0-----:R-:W-:-:S03]  /*6ac0*/  IMAD.X R91, R89, 0x1, R4, P1 ;  /* 0x00000001595b7824 */ /* 0x001fc600008e0604 */
[----:B-1----:R-:W3:Y:S04]  /*6ad0*/  LDL.LU R4, [R1+0x1ac] ;  /* 0x0001ac0001047983 */ /* 0x002ee80000300800 */
[----:B------:R-:W5:Y:S04]  /*6ae0*/  @!P0 LDG.E.U8 R94, desc[UR16][R90.64] ;  /* 0x000000105a5e8981 */ /* 0x000f68000c1e1100 */
[----:B----4-:R0:W-:Y:S04]  /*6af0*/  STL [R1+0x48], R115 ;  /* 0x0000487301007387 */ /* 0x0101e80000100800 */
[----:B0-----:R-:W4:Y:S04]  /*6b00*/  LDL.LU R115, [R1+0x47c] ;  /* 0x00047c0001737983 */ /* 0x001f280000300800 */
[----:B------:R0:W-:Y:S04]  /*6b10*/  STL.S16 [R1+0x44], R97 ;  /* 0x0000446101007387 */ /* 0x0001e80000100600 */
[----:B------:R-:W3:Y:S01]  /*6b20*/  LDL R91, [R1+0x1b8] ;  /* 0x0001b800015b7983 */ /* 0x000ee20000100800 */
[----:B--2---:R-:W-:-:S03]  /*6b30*/  IADD3 R96, P1, R2, R118, RZ ;  /* 0x0000007602607210 */ /* 0x004fc60007f3e0ff */
[----:B------:R-:W2:Y:S04]  /*6b40*/  LDL R95, [R1+0x1c0] ;  /* 0x0001c000015f7983 */ /* 0x000ea80000100800 */
[----:B0-----:R-:W4:Y:S04]  /*6b50*/  LDL R97, [R1+0x1c4] ;  /* 0x0001c40001617983 */ /* 0x001f280000100800 */
[----:B------:R-:W2:Y:S04]  /*6b60*/  LDL R118, [R1+0x1a8] ;  /* 0x0001a80001767983 */ /* 0x000ea80000100800 */
[----:B-----5:R2:W-:Y:S01]  /*6b70*/  @!P0 STL [R1+0x44], R94 ;  /* 0x0000445e01008387 */ /* 0x0205e20000100800 */
[----:B----4-:R-:W-:Y:S01]  /*6b80*/  IMAD.X R97, R89, 0x1, R97, P1 ;  /* 0x0000000159617824 */ /* 0x010fe200008e0661 */
[----:B---3--:R-:W-:-:S02]  /*6b90*/  IADD3 R90, P1, R2, R91, RZ ;  /* 0x0000005b025a7210 */ /* 0x008fc40007f3e0ff */
[----:B------:R-:W3:Y:S01]  /*6ba0*/  LDL R91, [R1+0x1b4] ;  /* 0x0001b400015b7983 */ /* 0x000ee20000100800 */
[----:B--2---:R-:W-:Y:S02]  /*6bb0*/  IADD3 R94, P2, R2, R95, RZ ;  /* 0x0000005f025e7210 */ /* 0x004fe40007f5e0ff */
[----:B------:R-:W-:Y:S02]  /*6bc0*/  PRMT R8, RZ, 0x7610, R8 ;  /* 0x00007610ff087816 */ /* 0x000fe40000000008 */
[----:B------:R-:W-:Y:S01]  /*6bd0*/  PRMT R19, RZ, 0x7610, R19 ;  /* 0x00007610ff137816 */ /* 0x000fe20000000013 */
[C---:B------:R-:W-:Y:S01]  /*6be0*/  IMAD.X R95, R89.reuse, 0x1, R3, P2 ;  /* 0x00000001595f7824 */ /* 0x040fe200010e0603 */
[----:B------:R-:W-:Y:S02]  /*6bf0*/  PRMT R7, RZ, 0x7610, R7 ;  /* 0x00007610ff077816 */ /* 0x000fe40000000007 */
[----:B------:R-:W2:Y:S04]  /*6c00*/  @!P0 LDG.E.U8 R8, desc[UR16][R96.64] ;  /* 0x0000001060088981 */ /* 0x000ea8000c1e1100 */
[----:B------:R-:W4:Y:S01]  /*6c10*/  @!P0 LDG.E.U8 R19, desc[UR16][R94.64] ;  /* 0x000000105e138981 */ /* 0x000f22000c1e1100 */
[----:B---3--:R-:W-:-:S05]  /*6c20*/  IMAD.X R91, R89, 0x1, R91, P1 ;  /* 0x00000001595b7824 */ /* 0x008fca00008e065b */
[----:B------:R-:W3:Y:S04]  /*6c30*/  @!P0 LDG.E.U8 R7, desc[UR16][R90.64] ;  /* 0x000000105a078981 */ /* 0x000ee8000c1e1100 */
[----:B------:R0:W-:Y:S04]  /*6c40*/  STL [R1+0x36c], R3 ;  /* 0x00036c0301007387 */ /* 0x0001e80000100800 */
[----:B0-----:R-:W5:Y:S04]  /*6c50*/  LDL.LU R3, [R1+0x1a4] ;  /* 0x0001a40001037983 */ /* 0x001f680000300800 */
[----:B--2---:R0:W-:Y:S04]  /*6c60*/  STL [R1+0x40], R8 ;  /* 0x0000400801007387 */ /* 0x0041e80000100800 */
[----:B0-----:R-:W2:Y:S04]  /*6c70*/  LDL.LU R8, [R1+0x478] ;  /* 0x0004780001087983 */ /* 0x001ea80000300800 */
[----:B------:R-:W5:Y:S04]  /*6c80*/  LDL R97, [R1+0x1b0] ;  /* 0x0001b00001617983 */ /* 0x000f680000100800 */
[----:B----4-:R0:W-:Y:S04]  /*6c90*/  STL [R1+0x3c], R19 ;  /* 0x00003c1301007387 */ /* 0x0101e80000100800 */
[----:B0-----:R-:W4:Y:S04]  /*6ca0*/  LDL.LU R19, [R1+0x474] ;  /* 0x0004740001137983 */ /* 0x001f280000300800 */
[----:B---3--:R0:W-:Y:S04]  /*6cb0*/  STL [R1+0x38], R7 ;  /* 0x0000380701007387 */ /* 0x0081e80000100800 */
[----:B0-----:R-:W3:Y:S04]  /*6cc0*/  LDL.LU R7, [R1+0x470] ;  /* 0x0004700001077983 */ /* 0x001ee80000300800 */
[----:B------:R-:W2:Y:S01]  /*6cd0*/  LDL R91, [R1+0x1a0] ;  /* 0x0001a000015b7983 */ /* 0x000ea20000100800 */
[----:B------:R-:W-:-:S02]  /*6ce0*/  PRMT R95, RZ, 0x7610, R95 ;  /* 0x00007610ff5f7816 */ /* 0x000fc4000000005f */
[----:B------:R-:W-:Y:S02]  /*6cf0*/  IADD3 R94, P2, R2, R118, RZ ;  /* 0x00000076025e7210 */ /* 0x000fe40007f5e0ff */
[----:B------:R-:W4:Y:S01]  /*6d00*/  LDL R118, [R1+0x190] ;  /* 0x0001900001767983 */ /* 0x000f220000100800 */
[----:B------:R-:W-:-:S03]  /*6d10*/  PRMT R17, RZ, 0x7610, R17 ;  /* 0x00007610ff117816 */ /* 0x000fc60000000011 */
[----:B------:R0:W-:Y:S01]  /*6d20*/  STL [R1+0x370], R4 ;  /* 0x0003700401007387 */ /* 0x0001e20000100800 */
[----:B-----5:R-:W-:-:S05]  /*6d30*/  IADD3 R96, P1, R2, R97, RZ ;  /* 0x0000006102607210 */ /* 0x020fca0007f3e0ff */
[C---:B------:R-:W-:Y:S02]  /*6d40*/  IMAD.X R97, R89.reuse, 0x1, R4, P1 ;  /* 0x0000000159617824 */ /* 0x040fe400008e0604 */
[----:B0-----:R-:W5:Y:S04]  /*6d50*/  LDL.LU R4, [R1+0x19c] ;  /* 0x00019c0001047983 */ /* 0x001f680000300800 */
[----:B------:R0:W-:Y:S01]  /*6d60*/  STL.S16 [R1+0x34], R95 ;  /* 0x0000345f01007387 */ /* 0x0001e20000100600 */
[----:B--2---:R-:W-:Y:S01]  /*6d70*/  IADD3 R90, P1, R2, R91, RZ ;  /* 0x0000005b025a7210 */ /* 0x004fe20007f3e0ff */
[----:B------:R-:W-:Y:S02]  /*6d80*/  IMAD.MOV.U32 R91, RZ, RZ, R95 ;  /* 0x000000ffff5b7224 */ /* 0x000fe400078e005f */
[----:B0-----:R-:W-:-:S04]  /*6d90*/  IMAD.X R95, R89, 0x1, R3, P2 ;  /* 0x00000001595f7824 */ /* 0x001fc800010e0603 */
[----:B------:R0:W2:Y:S04]  /*6da0*/  @!P0 LDG.E.U8 R91, desc[UR16][R96.64] ;  /* 0x00000010605b8981 */ /* 0x0000a8000c1e1100 */
[----:B------:R1:W3:Y:S04]  /*6db0*/  @!P0 LDG.E.U8 R17, desc[UR16][R94.64] ;  /* 0x000000105e118981 */ /* 0x0002e8000c1e1100 */
[----:B------:R4:W-:Y:S01]  /*6dc0*/  STL [R1+0x374], R3 ;  /* 0x0003740301007387 */ /* 0x0009e20000100800 */
[----:B0-----:R-:W-:-:S05]  /*6dd0*/  PRMT R96, RZ, 0x7610, R96 ;  /* 0x00007610ff607816 */ /* 0x001fca0000000060 */
[----:B-1----:R-:W-:Y:S01]  /*6de0*/  IMAD.MOV.U32 R95, RZ, RZ, R96 ;  /* 0x000000ffff5f7224 */ /* 0x002fe200078e0060 */
[----:B----4-:R-:W4:Y:S04]  /*6df0*/  LDL.LU R3, [R1+0x194] ;  /* 0x0001940001037983 */ /* 0x010f280000300800 */
[----:B------:R-:W4:Y:S04]  /*6e00*/  LDL R97, [R1+0x198] ;  /* 0x0001980001617983 */ /* 0x000f280000100800 */
[----:B--2---:R0:W-:Y:S04]  /*6e10*/  @!P0 STL [R1+0x34], R91 ;  /* 0x0000345b01008387 */ /* 0x0041e80000100800 */
[----:B-----5:R1:W-:Y:S01]  /*6e20*/  STL [R1+0x378], R4 ;  /* 0x0003780401007387 */ /* 0x0203e20000100800 */
[----:B0-----:R-:W-:-:S03]  /*6e30*/  IMAD.X R91, R89, 0x1, R4, P1 ;  /* 0x00000001595b7824 */ /* 0x001fc600008e0604 */
[----:B-1----:R-:W2:Y:S04]  /*6e40*/  LDL.LU R4, [R1+0x184] ;  /* 0x0001840001047983 */ /* 0x002ea80000300800 */
[----:B---3--:R0:W-:Y:S04]  /*6e50*/  STL [R1+0x30], R17 ;  /* 0x0000301101007387 */ /* 0x0081e80000100800 */
[----:B------:R-:W3:Y:S04]  /*6e60*/  @!P0 LDG.E.U8 R95, desc[UR16][R90.64] ;  /* 0x000000105a5f8981 */ /* 0x000ee8000c1e1100 */
[----:B0-----:R-:W5:Y:S04]  /*6e70*/  LDL.LU R17, [R1+0x46c] ;  /* 0x00046c0001117983 */ /* 0x001f680000300800 */
[----:B------:R4:W-:Y:S04]  /*6e80*/  STL.S16 [R1+0x2c], R96 ;  /* 0x00002c6001007387 */ /* 0x0009e80000100600 */
[----:B------:R-:W2:Y:S01]  /*6e90*/  LDL R91, [R1+0x188] ;  /* 0x00018800015b7983 */ /* 0x000ea20000100800 */
[----:B------:R-:W-:-:S02]  /*6ea0*/  PRMT R6, RZ, 0x7610, R6 ;  /* 0x00007610ff067816 */ /* 0x000fc40000000006 */
[----:B----4-:R-:W-:-:S05]  /*6eb0*/  IADD3 R96, P1, R2, R97, RZ ;  /* 0x0000006102607210 */ /* 0x010fca0007f3e0ff */
[----:B------:R-:W-:Y:S01]  /*6ec0*/  IMAD.X R97, R89, 0x1, R3, P1 ;  /* 0x0000000159617824 */ /* 0x000fe200008e0603 */
[----:B---3--:R0:W-:Y:S04]  /*6ed0*/  @!P0 STL [R1+0x2c], R95 ;  /* 0x00002c5f01008387 */ /* 0x0081e80000100800 */
[----:B0-----:R-:W3:Y:S01]  /*6ee0*/  LDL R95, [R1+0x18c] ;  /* 0x00018c00015f7983 */ /* 0x001ee20000100800 */
[----:B--2---:R-:W-:Y:S01]  /*6ef0*/  IADD3 R90, P1, R2, R91, RZ ;  /* 0x0000005b025a7210 */ /* 0x004fe20007f3e0ff */
[----:B------:R-:W-:-:S06]  /*6f00*/  IMAD.MOV.U32 R91, RZ, RZ, R6 ;  /* 0x000000ffff5b7224 */ /* 0x000fcc00078e0006 */
[----:B------:R0:W2:Y:S01]  /*6f10*/  @!P0 LDG.E.U8 R91, desc[UR16][R96.64] ;  /* 0x00000010605b8981 */ /* 0x0000a2000c1e1100 */
[----:B------:R-:W-:Y:S02]  /*6f20*/  IADD3 R94, P2, R2, R118, RZ ;  /* 0x00000076025e7210 */ /* 0x000fe40007f5e0ff */
[----:B------:R-:W-:Y:S01]  /*6f30*/  PRMT R15, RZ, 0x7610, R15 ;  /* 0x00007610ff0f7816 */ /* 0x000fe2000000000f */
[----:B------:R-:W4:Y:S04]  /*6f40*/  LDL R118, [R1+0x170] ;  /* 0x0001700001767983 */ /* 0x000f280000100800 */
[----:B------:R1:W-:Y:S01]  /*6f50*/  STL [R1+0x37c], R3 ;  /* 0x00037c0301007387 */ /* 0x0003e20000100800 */
[----:B0-----:R-:W-:-:S03]  /*6f60*/  PRMT R96, RZ, 0x7610, R96 ;  /* 0x00007610ff607816 */ /* 0x001fc60000000060 */
[----:B-1----:R-:W5:Y:S04]  /*6f70*/  LDL.LU R3, [R1+0x17c] ;  /* 0x00017c0001037983 */ /* 0x002f680000300800 */
[----:B------:R0:W-:Y:S04]  /*6f80*/  STL.S16 [R1+0x28], R6 ;  /* 0x0000280601007387 */ /* 0x0001e80000100600 */
[----:B0-----:R-:W4:Y:S04]  /*6f90*/  LDL.LU R6, [R1+0x468] ;  /* 0x0004680001067983 */ /* 0x001f280000300800 */
[----:B------:R-:W5:Y:S01]  /*6fa0*/  LDL R97, [R1+0x180] ;  /* 0x0001800001617983 */ /* 0x000f620000100800 */
[----:B---3--:R-:W-:-:S05]  /*6fb0*/  IMAD.X R95, R89, 0x1, R95, P2 ;  /* 0x00000001595f7824 */ /* 0x008fca00010e065f */
[----:B------:R0:W3:Y:S04]  /*6fc0*/  @!P0 LDG.E.U8 R15, desc[UR16][R94.64] ;  /* 0x000000105e0f8981 */ /* 0x0000e8000c1e1100 */
[----:B--2---:R1:W-:Y:S01]  /*6fd0*/  @!P0 STL [R1+0x28], R91 ;  /* 0x0000285b01008387 */ /* 0x0043e20000100800 */
[----:B0-----:R-:W-:Y:S02]  /*6fe0*/  IMAD.MOV.U32 R94, RZ, RZ, R96 ;  /* 0x000000ffff5e7224 */ /* 0x001fe400078e0060 */
[----:B-1----:R-:W-:-:S05]  /*6ff0*/  IMAD.X R91, R89, 0x1, R4, P1 ;  /* 0x00000001595b7824 */ /* 0x002fca00008e0604 */
[----:B------:R-:W2:Y:S04]  /*7000*/  @!P0 LDG.E.U8 R94, desc[UR16][R90.64] ;  /* 0x000000105a5e8981 */ /* 0x000ea8000c1e1100 */
[----:B------:R0:W-:Y:S04]  /*7010*/  STL [R1+0x380], R4 ;  /* 0x0003800401007387 */ /* 0x0001e80000100800 */
[----:B0-----:R-:W4:Y:S01]  /*7020*/  LDL.LU R4, [R1+0x174] ;  /* 0x0001740001047983 */ /* 0x001f220000300800 */
[----:B------:R-:W-:-:S03]  /*7030*/  PRMT R5, RZ, 0x7610, R5 ;  /* 0x00007610ff057816 */ /* 0x000fc60000000005 */
[----:B---3--:R0:W-:Y:S04]  /*7040*/  STL [R1+0x24], R15 ;  /* 0x0000240f01007387 */ /* 0x0081e80000100800 */
[----:B0-----:R-:W3:Y:S04]  /*7050*/  LDL.LU R15, [R1+0x464] ;  /* 0x00046400010f7983 */ /* 0x001ee80000300800 */
[----:B------:R5:W-:Y:S04]  /*7060*/  STL.S16 [R1+0x20], R96 ;  /* 0x0000206001007387 */ /* 0x000be80000100600 */
[----:B------:R-:W3:Y:S01]  /*7070*/  LDL R95, [R1+0x178] ;  /* 0x00017800015f7983 */ /* 0x000ee20000100800 */
[----:B-----5:R-:W-:-:S03]  /*7080*/  IADD3 R96, P1, R2, R97, RZ ;  /* 0x0000006102607210 */ /* 0x020fc60007f3e0ff */
[----:B--2---:R-:W-:Y:S02]  /*7090*/  @!P0 STL [R1+0x20], R94 ;  /* 0x0000205e01008387 */ /* 0x004fe40000100800 */
[----:B------:R-:W-:Y:S02]  /*70a0*/  IMAD.X R97, R89, 0x1, R3, P1 ;  /* 0x0000000159617824 */ /* 0x000fe400008e0603 */
[----:B------:R0:W-:Y:S04]  /*70b0*/  STL [R1+0x384], R3 ;  /* 0x0003840301007387 */ /* 0x0001e80000100800 */
[----:B------:R-:W2:Y:S04]  /*70c0*/  @!P0 LDG.E.U8 R5, desc[UR16][R96.64] ;  /* 0x0000001060058981 */ /* 0x000ea8000c1e1100 */
[----:B0-----:R-:W5:Y:S04]  /*70d0*/  LDL.LU R3, [R1+0x164] ;  /* 0x0001640001037983 */ /* 0x001f680000300800 */
[----:B------:R-:W5:Y:S01]  /*70e0*/  LDL R91, [R1+0x16c] ;  /* 0x00016c00015b7983 */ /* 0x000f620000100800 */
[----:B----4-:R-:W-:-:S02]  /*70f0*/  IADD3 R90, P1, R2, R118, RZ ;  /* 0x00000076025a7210 */ /* 0x010fc40007f3e0ff */
[----:B------:R-:W-:Y:S01]  /*7100*/  PRMT R13, RZ, 0x7610, R13 ;  /* 0x00007610ff0d7816 */ /* 0x000fe2000000000d */
[----:B------:R-:W4:Y:S01]  /*7110*/  LDL R118, [R1+0x15c] ;  /* 0x00015c0001767983 */ /* 0x000f220000100800 */
[----:B------:R-:W-:-:S03]  /*7120*/  PRMT R0, RZ, 0x7610, R0 ;  /* 0x00007610ff007816 */ /* 0x000fc60000000000 */
[----:B------:R0:W-:Y:S01]  /*7130*/  STL [R1+0x388], R4 ;  /* 0x0003880401007387 */ /* 0x0001e20000100800 */
[----:B---3--:R-:W-:-:S05]  /*7140*/  IADD3 R94, P2, R2, R95, RZ ;  /* 0x0000005f025e7210 */ /* 0x008fca0007f5e0ff */
[C---:B------:R-:W-:Y:S02]  /*7150*/  IMAD.X R95, R89.reuse, 0x1, R4, P2 ;  /* 0x00000001595f7824 */ /* 0x040fe400010e0604 */
[----:B0-----:R-:W3:Y:S04]  /*7160*/  LDL.LU R4, [R1+0x154] ;  /* 0x0001540001047983 */ /* 0x001ee80000300800 */
[----:B------:R-:W4:Y:S04]  /*7170*/  @!P0 LDG.E.U8 R13, desc[UR16][R94.64] ;  /* 0x000000105e0d8981 */ /* 0x000f28000c1e1100 */
[----:B--2---:R0:W-:Y:S01]  /*7180*/  STL [R1+0x1c], R5 ;  /* 0x00001c0501007387 */ /* 0x0041e20000100800 */
[----:B-----5:R-:W-:-:S03]  /*7190*/  IMAD.X R91, R89, 0x1, R91, P1 ;  /* 0x00000001595b7824 */ /* 0x020fc600008e065b */
[----:B0-----:R-:W2:Y:S04]  /*71a0*/  LDL.LU R5, [R1+0x460] ;  /* 0x0004600001057983 */ /* 0x001ea80000300800 */
[----:B------:R-:W5:Y:S04]  /*71b0*/  @!P0 LDG.E.U8 R0, desc[UR16][R90.64] ;  /* 0x000000105a008981 */ /* 0x000f68000c1e1100 */
[----:B------:R-:W3:Y:S01]  /*71c0*/  LDL R97, [R1+0x168] ;  /* 0x0001680001617983 */ /* 0x000ee20000100800 */
[----:B------:R-:W-:-:S03]  /*71d0*/  PRMT R11, RZ, 0x7610, R11 ;  /* 0x00007610ff0b7816 */ /* 0x000fc6000000000b */
[----:B----4-:R0:W-:Y:S04]  /*71e0*/  STL [R1+0x18], R13 ;  /* 0x0000180d01007387 */ /* 0x0101e80000100800 */
[----:B0-----:R-:W4:Y:S04]  /*71f0*/  LDL.LU R13, [R1+0x45c] ;  /* 0x00045c00010d7983 */ /* 0x001f280000300800 */
[----:B------:R-:W2:Y:S04]  /*7200*/  LDL R94, [R1+0x160] ;  /* 0x00016000015e7983 */ /* 0x000ea80000100800 */
[----:B-----5:R0:W-:Y:S01]  /*7210*/  STL [R1+0x14], R0 ;  /* 0x0000140001007387 */ /* 0x0201e20000100800 */
[----:B---3--:R-:W-:-:S03]  /*7220*/  IADD3 R96, P1, R2, R97, RZ ;  /* 0x0000006102607210 */ /* 0x008fc60007f3e0ff */
[----:B0-----:R-:W3:Y:S04]  /*7230*/  LDL.LU R0, [R1+0x458] ;  /* 0x0004580001007983 */ /* 0x001ee80000300800 */
[----:B------:R-:W5:Y:S01]  /*7240*/  LDL R91, [R1+0x158] ;  /* 0x00015800015b7983 */ /* 0x000f620000100800 */
[----:B------:R-:W-:-:S05]  /*7250*/  IMAD.X R97, R89, 0x1, R3, P1 ;  /* 0x0000000159617824 */ /* 0x000fca00008e0603 */
[----:B------:R0:W4:Y:S01]  /*7260*/  @!P0 LDG.E.U8 R11, desc[UR16][R96.64] ;  /* 0x00000010600b8981 */ /* 0x000122000c1e1100 */
[----:B------:R-:W-:-:S03]  /*7270*/  PRMT R95, RZ, 0x7610, R95 ;  /* 0x00007610ff5f7816 */ /* 0x000fc6000000005f */
[----:B------:R1:W-:Y:S01]  /*7280*/  STL [R1+0x38c], R3 ;  /* 0x00038c0301007387 */ /* 0x0003e20000100800 */
[----:B------:R-:W-:-:S03]  /*7290*/  PRMT R117, RZ, 0x7610, R117 ;  /* 0x00007610ff757816 */ /* 0x000fc60000000075 */
[----:B-1----:R-:W3:Y:S04]  /*72a0*/  LDL.LU R3, [R1+0x14c] ;  /* 0x00014c0001037983 */ /* 0x002ee80000300800 */
[----:B------:R1:W-:Y:S01]  /*72b0*/  STL.S16 [R1+0xc], R95 ;  /* 0x00000c5f01007387 */ /* 0x0003e20000100600 */
[C---:B--2---:R-:W-:Y:S02]  /*72c0*/  IADD3 R94, P2, R2.reuse, R94, RZ ;  /* 0x0000005e025e7210 */ /* 0x044fe40007f5e0ff */
[----:B-----5:R-:W-:Y:S01]  /*72d0*/  IADD3 R90, P1, R2, R91, RZ ;  /* 0x0000005b025a7210 */ /* 0x020fe20007f3e0ff */
[----:B------:R-:W-:Y:S02]  /*72e0*/  IMAD.MOV.U32 R91, RZ, RZ, R95 ;  /* 0x000000ffff5b7224 */ /* 0x000fe400078e005f */
[----:B-1----:R-:W-:-:S02]  /*72f0*/  IMAD.X R95, R89, 0x1, R118, P2 ;  /* 0x00000001595f7824 */ /* 0x002fc400010e0676 */
[----:B0-----:R-:W-:Y:S01]  /*7300*/  IMAD.MOV.U32 R96, RZ, RZ, R91 ;  /* 0x000000ffff607224 */ /* 0x001fe200078e005b */
[----:B------:R-:W2:Y:S01]  /*7310*/  LDL R118, [R1+0x144] ;  /* 0x0001440001767983 */ /* 0x000ea20000100800 */
[----:B------:R-:W-:-:S03]  /*7320*/  IMAD.X R91, R89, 0x1, R4, P1 ;  /* 0x00000001595b7824 */ /* 0x000fc600008e0604 */
[----:B----4-:R0:W-:Y:S04]  /*7330*/  STL [R1+0x10], R11 ;  /* 0x0000100b01007387 */ /* 0x0101e80000100800 */
[----:B------:R-:W4:Y:S04]  /*7340*/  @!P0 LDG.E.U8 R96, desc[UR16][R94.64] ;  /* 0x000000105e608981 */ /* 0x000f28000c1e1100 */
[----:B------:R-:W5:Y:S04]  /*7350*/  @!P0 LDG.E.U8 R117, desc[UR16][R90.64] ;  /* 0x000000105a758981 */ /* 0x000f68000c1e1100 */
[----:B0-----:R-:W2:Y:S04]  /*7360*/  LDL.LU R11, [R1+0x454] ;  /* 0x00045400010b7983 */ /* 0x001ea80000300800 */
[----:B------:R-:W3:Y:S04]  /*7370*/  LDL R97, [R1+0x150] ;  /* 0x0001500001617983 */ /* 0x000ee80000100800 */
[----:B------:R0:W-:Y:S01]  /*7380*/  STL [R1+0x390], R4 ;  /* 0x0003900401007387 */ /* 0x0001e20000100800 */
[----:B------:R-:W-:-:S03]  /*7390*/  PRMT R119, RZ, 0x7610, R119 ;  /* 0x00007610ff777816 */ /* 0x000fc60000000077 */
[----:B0-----:R-:W2:Y:S04]  /*73a0*/  LDL.LU R4, [R1+0x13c] ;  /* 0x00013c0001047983 */ /* 0x001ea80000300800 */
[----:B------:R-:W2:Y:S04]  /*73b0*/  LDL R94, [R1+0x148] ;  /* 0x00014800015e7983 */ /* 0x000ea80000100800 */
[----:B----4-:R3:W-:Y:S04]  /*73c0*/  @!P0 STL [R1+0xc], R96 ;  /* 0x00000c6001008387 */ /* 0x0107e80000100800 */
[----:B-----5:R-:W-:Y:S04]  /*73d0*/  STL [R1+0x8], R117 ;  /* 0x0000087501007387 */ /* 0x020fe80000100800 */
[----:B------:R-:W4:Y:S01]  /*73e0*/  LDL R91, [R1+0x140] ;  /* 0x00014000015b7983 */ /* 0x000f220000100800 */
[----:B---3--:R-:W-:-:S05]  /*73f0*/  IADD3 R96, P1, R2, R97, RZ ;  /* 0x0000006102607210 */ /* 0x008fca0007f3e0ff */
[----:B------:R-:W-:-:S05]  /*7400*/  IMAD.X R97, R89, 0x1, R3, P1 ;  /* 0x0000000159617824 */ /* 0x000fca00008e0603 */
[----:B------:R0:W3:Y:S01]  /*7410*/  @!P0 LDG.E.U8 R119, desc[UR16][R96.64] ;  /* 0x0000001060778981 */ /* 0x0000e2000c1e1100 */
[----:B------:R-:W-:-:S03]  /*7420*/  PRMT R95, RZ, 0x7610, R95 ;  /* 0x00007610ff5f7816 */ /* 0x000fc6000000005f */
[----:B------:R1:W-:Y:S01]  /*7430*/  STL [R1+0x394], R3 ;  /* 0x0003940301007387 */ /* 0x0003e20000100800 */
[----:B--2---:R-:W-:-:S03]  /*7440*/  IADD3 R94, P2, R2, R94, RZ ;  /* 0x0000005e025e7210 */ /* 0x004fc60007f5e0ff */
[----:B-1----:R-:W2:Y:S04]  /*7450*/  LDL.LU R3, [R1+0x134] ;  /* 0x0001340001037983 */ /* 0x002ea80000300800 */
[----:B------:R1:W-:Y:S01]  /*7460*/  STL.S16 [R1], R95 ;  /* 0x0000005f01007387 */ /* 0x0003e20000100600 */
[----:B----4-:R-:W-:Y:S01]  /*7470*/  IADD3 R90, P1, R2, R91, RZ ;  /* 0x0000005b025a7210 */ /* 0x010fe20007f3e0ff */
[----:B------:R-:W-:Y:S02]  /*7480*/  IMAD.MOV.U32 R91, RZ, RZ, R95 ;  /* 0x000000ffff5b7224 */ /* 0x000fe400078e005f */
[C---:B-1----:R-:W-:Y:S02]  /*7490*/  IMAD.X R95, R89.reuse, 0x1, R118, P2 ;  /* 0x00000001595f7824 */ /* 0x042fe400010e0676 */
[----:B0-----:R-:W-:Y:S01]  /*74a0*/  IMAD.MOV.U32 R96, RZ, RZ, R91 ;  /* 0x000000ffff607224 */ /* 0x001fe200078e005b */
[----:B------:R-:W4:Y:S05]  /*74b0*/  LDL R118, [R1+0x12c] ;  /* 0x00012c0001767983 */ /* 0x000f2a0000100800 */
[----:B------:R-:W5:Y:S04]  /*74c0*/  @!P0 LDG.E.U8 R96, desc[UR16][R94.64] ;  /* 0x000000105e608981 */ /* 0x000f68000c1e1100 */
[----:B---3--:R-:W-:Y:S04]  /*74d0*/  STL [R1+0x4], R119 ;  /* 0x0000047701007387 */ /* 0x008fe80000100800 */
[----:B------:R-:W3:Y:S01]  /*74e0*/  LDL R97, [R1+0x138] ;  /* 0x0001380001617983 */ /* 0x000ee20000100800 */
[----:B------:R-:W-:Y:S01]  /*74f0*/  PRMT R88, RZ, 0x7610, R88 ;  /* 0x00007610ff587816 */ /* 0x000fe20000000058 */
[----:B------:R-:W-:-:S02]  /*7500*/  IMAD.X R91, R89, 0x1, R4, P1 ;  /* 0x00000001595b7824 */ /* 0x000fc400008e0604 */
[----:B------:R0:W-:Y:S04]  /*7510*/  STL [R1+0x398], R4 ;  /* 0x0003980401007387 */ /* 0x0001e80000100800 */
[----:B------:R-:W4:Y:S04]  /*7520*/  @!P0 LDG.E.U8 R88, desc[UR16][R90.64] ;  /* 0x000000105a588981 */ /* 0x000f28000c1e1100 */
[----:B0-----:R-:W4:Y:S04]  /*7530*/  LDL.LU R4, [R1+0x124] ;  /* 0x0001240001047983 */ /* 0x001f280000300800 */
[----:B------:R-:W4:Y:S01]  /*7540*/  LDL R95, [R1+0x130] ;  /* 0x00013000015f7983 */ /* 0x000f220000100800 */
[----:B------:R-:W-:-:S03]  /*7550*/  PRMT R125, RZ, 0x7610, R125 ;  /* 0x00007610ff7d7816 */ /* 0x000fc6000000007d */
[----:B-----5:R3:W-:Y:S04]  /*7560*/  @!P0 STL [R1], R96 ;  /* 0x0000006001008387 */ /* 0x0207e80000100800 */
[----:B------:R-:W5:Y:S01]  /*7570*/  LDL R91, [R1+0x128] ;  /* 0x00012800015b7983 */ /* 0x000f620000100800 */
[----:B---3--:R-:W-:-:S05]  /*7580*/  IADD3 R96, P1, R2, R97, RZ ;  /* 0x0000006102607210 */ /* 0x008fca0007f3e0ff */
[----:B--2---:R-:W-:-:S05]  /*7590*/  IMAD.X R97, R89, 0x1, R3, P1 ;  /* 0x0000000159617824 */ /* 0x004fca00008e0603 */
[----:B------:R-:W2:Y:S04]  /*75a0*/  @!P0 LDG.E.U8 R125, desc[UR16][R96.64] ;  /* 0x00000010607d8981 */ /* 0x000ea8000c1e1100 */
[----:B----4-:R-:W-:Y:S01]  /*75b0*/  STL [R1+0x3dc], R88 ;  /* 0x0003dc5801007387 */ /* 0x010fe20000100800 */
[----:B------:R-:W-:-:S03]  /*75c0*/  IADD3 R94, P2, R2, R95, RZ ;  /* 0x0000005f025e7210 */ /* 0x000fc60007f5e0ff */
[----:B------:R0:W-:Y:S01]  /*75d0*/  STL [R1+0x39c], R3 ;  /* 0x00039c0301007387 */ /* 0x0001e20000100800 */
[----:B------:R-:W-:Y:S01]  /*75e0*/  PRMT R124, RZ, 0x7610, R124 ;  /* 0x00007610ff7c7816 */ /* 0x000fe2000000007c */
[----:B------:R-:W-:Y:S01]  /*75f0*/  IMAD.X R95, R89, 0x1, R118, P2 ;  /* 0x00000001595f7824 */ /* 0x000fe200010e0676 */
[----:B------:R-:W-:-:S04]  /*7600*/  PRMT R123, RZ, 0x7610, R123 ;  /* 0x00007610ff7b7816 */ /* 0x000fc8000000007b */
[----:B------:R-:W3:Y:S04]  /*7610*/  @!P0 LDG.E.U8 R124, desc[UR16][R94.64] ;  /* 0x000000105e7c8981 */ /* 0x000ee8000c1e1100 */
[----:B0-----:R-:W4:Y:S04]  /*7620*/  LDL.LU R3, [R1+0x11c] ;  /* 0x00011c0001037983 */ /* 0x001f280000300800 */
[----:B------:R-:W3:Y:S04]  /*7630*/  LDL R97, [R1+0x120] ;  /* 0x0001200001617983 */ /* 0x000ee80000100800 */
[----:B------:R-:W4:Y:S04]  /*7640*/  LDL R118, [R1+0x110] ;  /* 0x0001100001767983 */ /* 0x000f280000100800 */
[----:B------:R-:W4:Y:S01]  /*7650*/  LDL R88, [R1+0x114] ;  /* 0x0001140001587983 */ /* 0x000f220000100800 */
[----:B-----5:R-:W-:-:S05]  /*7660*/  IADD3 R90, P1, R2, R91, RZ ;  /* 0x0000005b025a7210 */ /* 0x020fca0007f3e0ff */
[----:B------:R-:W-:-:S05]  /*7670*/  IMAD.X R91, R89, 0x1, R4, P1 ;  /* 0x00000001595b7824 */ /* 0x000fca00008e0604 */
[----:B------:R-:W5:Y:S04]  /*7680*/  @!P0 LDG.E.U8 R123, desc[UR16][R90.64] ;  /* 0x000000105a7b8981 */ /* 0x000f68000c1e1100 */
[----:B--2---:R0:W-:Y:S04]  /*7690*/  STL [R1+0x3e0], R125 ;  /* 0x0003e07d01007387 */ /* 0x0041e80000100800 */
[----:B0-----:R-:W2:Y:S01]  /*76a0*/  LDL R125, [R1+0x118] ;  /* 0x00011800017d7983 */ /* 0x001ea20000100800 */
[----:B------:R-:W-:-:S03]  /*76b0*/  PRMT R122, RZ, 0x7610, R122 ;  /* 0x00007610ff7a7816 */ /* 0x000fc6000000007a */
[----:B------:R0:W-:Y:S01]  /*76c0*/  STL [R1+0x3a0], R4 ;  /* 0x0003a00401007387 */ /* 0x0001e20000100800 */
[----:B---3--:R-:W-:-:S03]  /*76d0*/  IADD3 R96, P1, R2, R97, RZ ;  /* 0x0000006102607210 */ /* 0x008fc60007f3e0ff */
[----:B0-----:R-:W3:Y:S02]  /*76e0*/  LDL.LU R4, [R1+0x10c] ;  /* 0x00010c0001047983 */ /* 0x001ee40000300800 */
[----:B----4-:R-:W-:Y:S02]  /*76f0*/  IMAD.X R97, R89, 0x1, R3, P1 ;  /* 0x0000000159617824 */ /* 0x010fe400008e0603 */
[----:B------:R-:W-:Y:S04]  /*7700*/  STL [R1+0x3e4], R124 ;  /* 0x0003e47c01007387 */ /* 0x000fe80000100800 */
[----:B------:R-:W4:Y:S04]  /*7710*/  @!P0 LDG.E.U8 R122, desc[UR16][R96.64] ;  /* 0x00000010607a8981 */ /* 0x000f28000c1e1100 */
[----:B-----5:R-:W-:Y:S01]  /*7720*/  STL [R1+0x3f0], R123 ;  /* 0x0003f07b01007387 */ /* 0x020fe20000100800 */
[----:B--2---:R-:W-:-:S03]  /*7730*/  IADD3 R90, P2, R2, R125, RZ ;  /* 0x0000007d025a7210 */ /* 0x004fc60007f5e0ff */
[----:B------:R-:W2:Y:S04]  /*7740*/  LDL R125, [R1+0x108] ;  /* 0x00010800017d7983 */ /* 0x000ea80000100800 */
[----:B------:R0:W-:Y:S04]  /*7750*/  STL [R1+0x3a4], R3 ;  /* 0x0003a40301007387 */ /* 0x0001e80000100800 */
[----:B0-----:R-:W5:Y:S01]  /*7760*/  LDL.LU R3, [R1+0x104] ;  /* 0x0001040001037983 */ /* 0x001f620000300800 */
[----:B------:R-:W-:Y:S01]  /*7770*/  IADD3 R94, P1, R2, R118, RZ ;  /* 0x00000076025e7210 */ /* 0x000fe20007f3e0ff */
[C---:B------:R-:W-:Y:S01]  /*7780*/  IMAD.X R91, R89.reuse, 0x1, R88, P2 ;  /* 0x00000001595b7824 */ /* 0x040fe200010e0658 */
[----:B------:R-:W-:Y:S01]  /*7790*/  PRMT R121, RZ, 0x7610, R121 ;  /* 0x00007610ff797816 */ /* 0x000fe20000000079 */
[----:B------:R-:W5:Y:S01]  /*77a0*/  LDL R118, [R1+0x100] ;  /* 0x0001000001767983 */ /* 0x000f620000100800 */
[----:B------:R-:W-:Y:S01]  /*77b0*/  PRMT R120, RZ, 0x7610, R120 ;  /* 0x00007610ff787816 */ /* 0x000fe20000000078 */
[----:B---3--:R-:W-:-:S02]  /*77c0*/  IMAD.X R95, R89, 0x1, R4, P1 ;  /* 0x00000001595f7824 */ /* 0x008fc400008e0604 */
[----:B------:R-:W3:Y:S04]  /*77d0*/  LDL R124, [R1+0xf8] ;  /* 0x0000f800017c7983 */ /* 0x000ee80000100800 */
[----:B------:R2:W3:Y:S04]  /*77e0*/  @!P0 LDG.E.U8 R121, desc[UR16][R90.64] ;  /* 0x000000105a798981 */ /* 0x0004e8000c1e1100 */
[----:B------:R0:W3:Y:S04]  /*77f0*/  @!P0 LDG.E.U8 R120, desc[UR16][R94.64] ;  /* 0x000000105e788981 */ /* 0x0000e8000c1e1100 */
[----:B------:R-:W3:Y:S04]  /*7800*/  LDL R123, [R1+0xf4] ;  /* 0x0000f400017b7983 */ /* 0x000ee80000100800 */
[----:B------:R-:W3:Y:S04]  /*7810*/  LDL R88, [R1+0xf0] ;  /* 0x0000f00001587983 */ /* 0x000ee80000100800 */
[----:B----4-:R-:W-:Y:S04]  /*7820*/  STL [R1+0x3f4], R122 ;  /* 0x0003f47a01007387 */ /* 0x010fe80000100800 */
[----:B------:R1:W-:Y:S01]  /*7830*/  STL [R1+0x3a8], R4 ;  /* 0x0003a80401007387 */ /* 0x0003e20000100800 */
[----:B------:R-:W-:-:S03]  /*7840*/  PRMT R116, RZ, 0x7610, R116 ;  /* 0x00007610ff747816 */ /* 0x000fc60000000074 */
[----:B-1----:R-:W4:Y:S01]  /*7850*/  LDL.LU R4, [R1+0xfc] ;  /* 0x0000fc0001047983 */ /* 0x002f220000300800 */
[----:B--2---:R-:W-:-:S05]  /*7860*/  IADD3 R90, P1, R2, R125, RZ ;  /* 0x0000007d025a7210 */ /* 0x004fca0007f3e0ff */
[----:B-----5:R-:W-:-:S05]  /*7870*/  IMAD.X R91, R89, 0x1, R3, P1 ;  /* 0x00000001595b7824 */ /* 0x020fca00008e0603 */
[----:B------:R1:W2:Y:S01]  /*7880*/  @!P0 LDG.E.U8 R116, desc[UR16][R90.64] ;  /* 0x000000105a748981 */ /* 0x0002a2000c1e1100 */
[----:B0-----:R-:W-:-:S03]  /*7890*/  IADD3 R94, P1, R2, R118, RZ ;  /* 0x00000076025e7210 */ /* 0x001fc60007f3e0ff */
[----:B---3--:R0:W-:Y:S01]  /*78a0*/  STL [R1+0x3f8], R121 ;  /* 0x0003f87901007387 */ /* 0x0081e20000100800 */
[----:B------:R-:W-:-:S03]  /*78b0*/  PRMT R114, RZ, 0x7610, R114 ;  /* 0x00007610ff727816 */ /* 0x000fc60000000072 */
[----:B0-----:R-:W3:Y:S04]  /*78c0*/  LDL R121, [R1+0xe8] ;  /* 0x0000e80001797983 */ /* 0x001ee80000100800 */
[----:B------:R-:W-:Y:S04]  /*78d0*/  STL [R1+0x3fc], R120 ;  /* 0x0003fc7801007387 */ /* 0x000fe80000100800 */
[----:B------:R0:W-:Y:S01]  /*78e0*/  STL [R1+0x3ac], R3 ;  /* 0x0003ac0301007387 */ /* 0x0001e20000100800 */
[----:B------:R-:W-:-:S03]  /*78f0*/  PRMT R112, RZ, 0x7610, R112 ;  /* 0x00007610ff707816 */ /* 0x000fc60000000070 */
[----:B0-----:R-:W5:Y:S01]  /*7900*/  LDL.LU R3, [R1+0xec] ;  /* 0x0000ec0001037983 */ /* 0x001f620000300800 */
[C---:B----4-:R-:W-:Y:S01]  /*7910*/  IMAD.X R95, R89.reuse, 0x1, R4, P1 ;  /* 0x00000001595f7824 */ /* 0x050fe200008e0604 */
[C---:B-1----:R-:W-:Y:S02]  /*7920*/  IADD3 R90, P1, R2.reuse, R124, RZ ;  /* 0x0000007c025a7210 */ /* 0x042fe40007f3e0ff */
[----:B------:R-:W4:Y:S03]  /*7930*/  LDL R118, [R1+0xe0] ;  /* 0x0000e00001767983 */ /* 0x000f260000100800 */
[----:B------:R-:W-:Y:S01]  /*7940*/  IMAD.X R91, R89, 0x1, R123, P1 ;  /* 0x00000001595b7824 */ /* 0x000fe200008e067b */
[----:B------:R-:W3:Y:S04]  /*7950*/  @!P0 LDG.E.U8 R114, desc[UR16][R94.64] ;  /* 0x000000105e728981 */ /* 0x000ee8000c1e1100 */
[----:B------:R0:W4:Y:S04]  /*7960*/  @!P0 LDG.E.U8 R112, desc[UR16][R90.64] ;  /* 0x000000105a708981 */ /* 0x000128000c1e1100 */
[----:B--2---:R-:W-:Y:S04]  /*7970*/  STL [R1+0x400], R116 ;  /* 0x0004007401007387 */ /* 0x004fe80000100800 */
[----:B------:R1:W-:Y:S04]  /*7980*/  STL [R1+0x3b0], R4 ;  /* 0x0003b00401007387 */ /* 0x0003e80000100800 */
[----:B-1----:R-:W2:Y:S01]  /*7990*/  LDL.LU R4, [R1+0xe4] ;  /* 0x0000e40001047983 */ /* 0x002ea20000300800 */
[----:B0-----:R-:W-:-:S02]  /*79a0*/  IADD3 R90, P1, R2, R88, RZ ;  /* 0x00000058025a7210 */ /* 0x001fc40007f3e0ff */
[----:B------:R-:W-:Y:S02]  /*79b0*/  PRMT R110, RZ, 0x7610, R110 ;  /* 0x00007610ff6e7816 */ /* 0x000fe4000000006e */
[----:B------:R-:W-:Y:S01]  /*79c0*/  PRMT R108, RZ, 0x7610, R108 ;  /* 0x00007610ff6c7816 */ /* 0x000fe2000000006c */
[----:B-----5:R-:W-:-:S05]  /*79d0*/  IMAD.X R91, R89, 0x1, R3, P1 ;  /* 0x00000001595b7824 */ /* 0x020fca00008e0603 */
[----:B------:R0:W5:Y:S04]  /*79e0*/  @!P0 LDG.E.U8 R110, desc[UR16][R90.64] ;  /* 0x000000105a6e8981 */ /* 0x000168000c1e1100 */
[----:B---3--:R1:W-:Y:S04]  /*79f0*/  STL [R1+0x404], R114 ;  /* 0x0004047201007387 */ /* 0x0083e80000100800 */
[----:B------:R-:W3:Y:S01]  /*7a00*/  LDL R116, [R1+0xd8] ;  /* 0x0000d80001747983 */ /* 0x000ee20000100800 */
[----:B0-----:R-:W-:-:S03]  /*7a10*/  IADD3 R90, P1, R2, R121, RZ ;  /* 0x00000079025a7210 */ /* 0x001fc60007f3e0ff */
[----:B------:R-:W3:Y:S04]  /*7a20*/  LDL R95, [R1+0xd0] ;  /* 0x0000d000015f7983 */ /* 0x000ee80000100800 */
[----:B-1----:R-:W3:Y:S04]  /*7a30*/  LDL R114, [R1+0xd4] ;  /* 0x0000d40001727983 */ /* 0x002ee80000100800 */
[----:B----4-:R-:W-:Y:S04]  /*7a40*/  STL [R1+0x408], R112 ;  /* 0x0004087001007387 */ /* 0x010fe80000100800 */
[----:B------:R-:W4:Y:S04]  /*7a50*/  LDL R88, [R1+0xc8] ;  /* 0x0000c80001587983 */ /* 0x000f280000100800 */
[----:B------:R0:W-:Y:S04]  /*7a60*/  STL [R1+0x3b4], R3 ;  /* 0x0003b40301007387 */ /* 0x0001e80000100800 */
[----:B0-----:R-:W3:Y:S01]  /*7a70*/  LDL.LU R3, [R1+0xdc] ;  /* 0x0000dc0001037983 */ /* 0x001ee20000300800 */
[----:B--2---:R-:W-:-:S05]  /*7a80*/  IMAD.X R91, R89, 0x1, R4, P1 ;  /* 0x00000001595b7824 */ /* 0x004fca00008e0604 */
[----:B------:R0:W2:Y:S01]  /*7a90*/  @!P0 LDG.E.U8 R108, desc[UR16][R90.64] ;  /* 0x000000105a6c8981 */ /* 0x0000a2000c1e1100 */
[----:B------:R-:W-:Y:S02]  /*7aa0*/  PRMT R106, RZ, 0x7610, R106 ;  /* 0x00007610ff6a7816 */ /* 0x000fe4000000006a */
[----:B0-----:R-:W-:Y:S01]  /*7ab0*/  IADD3 R90, P1, R2, R118, RZ ;  /* 0x00000076025a7210 */ /* 0x001fe20007f3e0ff */
[----:B-----5:R-:W-:Y:S04]  /*7ac0*/  STL [R1+0x40c], R110 ;  /* 0x00040c6e01007387 */ /* 0x020fe80000100800 */
[----:B------:R0:W-:Y:S04]  /*7ad0*/  STL [R1+0x3b8], R4 ;  /* 0x0003b80401007387 */ /* 0x0001e80000100800 */
[----:B0-----:R-:W5:Y:S01]  /*7ae0*/  LDL.LU R4, [R1+0xcc] ;  /* 0x0000cc0001047983 */ /* 0x001f620000300800 */
[----:B------:R-:W-:Y:S01]  /*7af0*/  PRMT R104, RZ, 0x7610, R104 ;  /* 0x00007610ff687816 */ /* 0x000fe20000000068 */
[----:B---3--:R-:W-:-:S05]  /*7b00*/  IMAD.X R91, R89, 0x1, R3, P1 ;  /* 0x00000001595b7824 */ /* 0x008fca00008e0603 */
[----:B------:R0:W3:Y:S02]  /*7b10*/  @!P0 LDG.E.U8 R106, desc[UR16][R90.64] ;  /* 0x000000105a6a8981 */ /* 0x0000e4000c1e1100 */
[----:B0-----:R-:W-:-:S05]  /*7b20*/  IADD3 R90, P1, R2, R116, RZ ;  /* 0x00000074025a7210 */ /* 0x001fca0007f3e0ff */
[----:B------:R-:W-:-:S05]  /*7b30*/  IMAD.X R91, R89, 0x1, R114, P1 ;  /* 0x00000001595b7824 */ /* 0x000fca00008e0672 */
[----:B------:R0:W3:Y:S04]  /*7b40*/  @!P0 LDG.E.U8 R104, desc[UR16][R90.64] ;  /* 0x000000105a688981 */ /* 0x0000e8000c1e1100 */
[----:B--2---:R-:W-:Y:S04]  /*7b50*/  STL [R1+0x410], R108 ;  /* 0x0004106c01007387 */ /* 0x004fe80000100800 */
[----:B------:R-:W2:Y:S04]  /*7b60*/  LDL R94, [R1+0xc0] ;  /* 0x0000c000015e7983 */ /* 0x000ea80000100800 */
[----:B------:R-:W2:Y:S04]  /*7b70*/  LDL R112, [R1+0xbc] ;  /* 0x0000bc0001707983 */ /* 0x000ea80000100800 */
[----:B------:R-:W2:Y:S04]  /*7b80*/  LDL R110, [R1+0xb8] ;  /* 0x0000b800016e7983 */ /* 0x000ea80000100800 */
[----:B------:R1:W-:Y:S04]  /*7b90*/  STL [R1+0x3bc], R3 ;  /* 0x0003bc0301007387 */ /* 0x0003e80000100800 */
[----:B-1----:R-:W2:Y:S01]  /*7ba0*/  LDL.LU R3, [R1+0xc4] ;  /* 0x0000c40001037983 */ /* 0x002ea20000300800 */
[----:B0-----:R-:W-:-:S02]  /*7bb0*/  IADD3 R90, P1, R2, R95, RZ ;  /* 0x0000005f025a7210 */ /* 0x001fc40007f3e0ff */
[----:B------:R-:W-:-:S03]  /*7bc0*/  PRMT R102, RZ, 0x7610, R102 ;  /* 0x00007610ff667816 */ /* 0x000fc60000000066 */
[----:B-----5:R-:W-:-:S05]  /*7bd0*/  IMAD.X R91, R89, 0x1, R4, P1 ;  /* 0x00000001595b7824 */ /* 0x020fca00008e0604 */
[----:B------:R4:W5:Y:S01]  /*7be0*/  @!P0 LDG.E.U8 R102, desc[UR16][R90.64] ;  /* 0x000000105a668981 */ /* 0x000962000c1e1100 */
[----:B------:R-:W-:Y:S02]  /*7bf0*/  PRMT R100, RZ, 0x7610, R100 ;  /* 0x00007610ff647816 */ /* 0x000fe40000000064 */
[C---:B----4-:R-:W-:Y:S01]  /*7c00*/  IADD3 R90, P1, R2.reuse, R88, RZ ;  /* 0x00000058025a7210 */ /* 0x050fe20007f3e0ff */
[----:B---3--:R-:W-:Y:S04]  /*7c10*/  STL [R1+0x414], R106 ;  /* 0x0004146a01007387 */ /* 0x008fe80000100800 */
[----:B------:R-:W-:Y:S04]  /*7c20*/  STL [R1+0x418], R104 ;  /* 0x0004186801007387 */ /* 0x000fe80000100800 */
[----:B------:R-:W3:Y:S04]  /*7c30*/  LDL R108, [R1+0xb0] ;  /* 0x0000b000016c7983 */ /* 0x000ee80000100800 */
[----:B------:R0:W-:Y:S04]  /*7c40*/  STL [R1+0x3c0], R4 ;  /* 0x0003c00401007387 */ /* 0x0001e80000100800 */
[----:B0-----:R-:W4:Y:S01]  /*7c50*/  LDL.LU R4, [R1+0xb4] ;  /* 0x0000b40001047983 */ /* 0x001f220000300800 */
[----:B--2---:R-:W-:Y:S01]  /*7c60*/  IMAD.X R91, R89, 0x1, R3, P1 ;  /* 0x00000001595b7824 */ /* 0x004fe200008e0603 */
[----:B------:R-:W-:-:S04]  /*7c70*/  IADD3 R94, P1, R2, R94, RZ ;  /* 0x0000005e025e7210 */ /* 0x000fc80007f3e0ff */
[----:B------:R0:W2:Y:S01]  /*7c80*/  @!P0 LDG.E.U8 R100, desc[UR16][R90.64] ;  /* 0x000000105a648981 */ /* 0x0000a2000c1e1100 */
[----:B------:R-:W-:Y:S01]  /*7c90*/  IMAD.X R95, R89, 0x1, R112, P1 ;  /* 0x00000001595f7824 */ /* 0x000fe200008e0670 */
[----:B0-----:R-:W-:-:S06]  /*7ca0*/  PRMT R91, RZ, 0x7610, R91 ;  /* 0x00007610ff5b7816 */ /* 0x001fcc000000005b */
[----:B------:R0:W3:Y:S04]  /*7cb0*/  @!P0 LDG.E.U8 R91, desc[UR16][R94.64] ;  /* 0x000000105e5b8981 */ /* 0x0000e8000c1e1100 */
[----:B-----5:R-:W-:Y:S04]  /*7cc0*/  STL [R1+0x41c], R102 ;  /* 0x00041c6601007387 */ /* 0x020fe80000100800 */
[----:B------:R-:W5:Y:S04]  /*7cd0*/  LDL R106, [R1+0xa8] ;  /* 0x0000a800016a7983 */ /* 0x000f680000100800 */
[----:B------:R-:W5:Y:S04]  /*7ce0*/  LDL R104, [R1+0xa4] ;  /* 0x0000a40001687983 */ /* 0x000f680000100800 */
[----:B------:R-:W5:Y:S04]  /*7cf0*/  LDL R88, [R1+0xa0] ;  /* 0x0000a00001587983 */ /* 0x000f680000100800 */
[----:B------:R1:W-:Y:S04]  /*7d00*/  STL [R1+0x3c4], R3 ;  /* 0x0003c40301007387 */ /* 0x0003e80000100800 */
[----:B-1----:R-:W5:Y:S01]  /*7d10*/  LDL.LU R3, [R1+0xac] ;  /* 0x0000ac0001037983 */ /* 0x002f620000300800 */
[----:B0-----:R-:W-:-:S02]  /*7d20*/  IADD3 R94, P1, R2, R110, RZ ;  /* 0x0000006e025e7210 */ /* 0x001fc40007f3e0ff */
[----:B------:R-:W-:-:S03]  /*7d30*/  PRMT R90, RZ, 0x7610, R90 ;  /* 0x00007610ff5a7816 */ /* 0x000fc6000000005a */
[----:B----4-:R-:W-:-:S05]  /*7d40*/  IMAD.X R95, R89, 0x1, R4, P1 ;  /* 0x00000001595f7824 */ /* 0x010fca00008e0604 */
[----:B------:R0:W4:Y:S04]  /*7d50*/  @!P0 LDG.E.U8 R90, desc[UR16][R94.64] ;  /* 0x000000105e5a8981 */ /* 0x000128000c1e1100 */
[----:B--2---:R1:W-:Y:S04]  /*7d60*/  STL [R1+0x420], R100 ;  /* 0x0004206401007387 */ /* 0x0043e80000100800 */
[----:B------:R-:W2:Y:S04]  /*7d70*/  LDL R102, [R1+0x98] ;  /* 0x0000980001667983 */ /* 0x000ea80000100800 */
[----:B---3--:R3:W-:Y:S04]  /*7d80*/  STL [R1+0x424], R91 ;  /* 0x0004245b01007387 */ /* 0x0087e80000100800 */
[----:B-1----:R-:W2:Y:S04]  /*7d90*/  LDL R100, [R1+0x90] ;  /* 0x0000900001647983 */ /* 0x002ea80000100800 */
[----:B---3--:R-:W3:Y:S04]  /*7da0*/  LDL R91, [R1+0x8c] ;  /* 0x00008c00015b7983 */ /* 0x008ee80000100800 */
[----:B------:R1:W-:Y:S04]  /*7db0*/  STL [R1+0x3c8], R4 ;  /* 0x0003c80401007387 */ /* 0x0003e80000100800 */
[----:B-1----:R-:W2:Y:S01]  /*7dc0*/  LDL.LU R4, [R1+0x9c] ;  /* 0x00009c0001047983 */ /* 0x002ea20000300800 */
[----:B0-----:R-:W-:-:S02]  /*7dd0*/  IADD3 R94, P1, R2, R108, RZ ;  /* 0x0000006c025e7210 */ /* 0x001fc40007f3e0ff */
[----:B------:R-:W-:-:S03]  /*7de0*/  PRMT R92, RZ, 0x7610, R92 ;  /* 0x00007610ff5c7816 */ /* 0x000fc6000000005c */
[----:B-----5:R-:W-:-:S05]  /*7df0*/  IMAD.X R95, R89, 0x1, R3, P1 ;  /* 0x00000001595f7824 */ /* 0x020fca00008e0603 */
[----:B------:R0:W5:Y:S01]  /*7e00*/  @!P0 LDG.E.U8 R92, desc[UR16][R94.64] ;  /* 0x000000105e5c8981 */ /* 0x000162000c1e1100 */
[----:B------:R-:W-:Y:S02]  /*7e10*/  PRMT R96, RZ, 0x7610, R96 ;  /* 0x00007610ff607816 */ /* 0x000fe40000000060 */
[----:B0-----:R-:W-:-:S05]  /*7e20*/  IADD3 R94, P1, R2, R106, RZ ;  /* 0x0000006a025e7210 */ /* 0x001fca0007f3e0ff */
[----:B------:R-:W-:-:S05]  /*7e30*/  IMAD.X R95, R89, 0x1, R104, P1 ;  /* 0x00000001595f7824 */ /* 0x000fca00008e0668 */
[----:B------:R0:W3:Y:S01]  /*7e40*/  @!P0 LDG.E.U8 R96, desc[UR16][R94.64] ;  /* 0x000000105e608981 */ /* 0x0000e2000c1e1100 */
[----:B------:R-:W-:Y:S02]  /*7e50*/  PRMT R97, RZ, 0x7610, R97 ;  /* 0x00007610ff617816 */ /* 0x000fe40000000061 */
[----:B0-----:R-:W-:Y:S01]  /*7e60*/  IADD3 R94, P1, R2, R88, RZ ;  /* 0x00000058025e7210 */ /* 0x001fe20007f3e0ff */
[----:B----4-:R0:W-:Y:S04]  /*7e70*/  STL [R1+0x428], R90 ;  /* 0x0004285a01007387 */ /* 0x0101e80000100800 */
[----:B0-----:R-:W4:Y:S04]  /*7e80*/  LDL R90, [R1+0x88] ;  /* 0x00008800015a7983 */ /* 0x001f280000100800 */
[----:B------:R0:W-:Y:S04]  /*7e90*/  STL [R1+0x3cc], R3 ;  /* 0x0003cc0301007387 */ /* 0x0001e80000100800 */
[----:B0-----:R-:W4:Y:S01]  /*7ea0*/  LDL.LU R3, [R1+0x94] ;  /* 0x0000940001037983 */ /* 0x001f220000300800 */
[----:B--2---:R-:W-:-:S05]  /*7eb0*/  IMAD.X R95, R89, 0x1, R4, P1 ;  /* 0x00000001595f7824 */ /* 0x004fca00008e0604 */
[----:B------:R0:W2:Y:S04]  /*7ec0*/  @!P0 LDG.E.U8 R97, desc[UR16][R94.64] ;  /* 0x000000105e618981 */ /* 0x0000a8000c1e1100 */
[----:B-----5:R-:W-:Y:S01]  /*7ed0*/  STL [R1+0x42c], R92 ;  /* 0x00042c5c01007387 */ /* 0x020fe20000100800 */
[----:B0-----:R-:W-:-:S03]  /*7ee0*/  IADD3 R94, P1, R2, R102, RZ ;  /* 0x00000066025e7210 */ /* 0x001fc60007f3e0ff */
[----:B---3--:R-:W-:Y:S04]  /*7ef0*/  STL [R1+0x430], R96 ;  /* 0x0004306001007387 */ /* 0x008fe80000100800 */
[----:B------:R-:W3:Y:S04]  /*7f00*/  LDL R88, [R1+0x68] ;  /* 0x0000680001587983 */ /* 0x000ee80000100800 */
[----:B------:R0:W-:Y:S04]  /*7f10*/  STL [R1+0x3d0], R4 ;  /* 0x0003d00401007387 */ /* 0x0001e80000100800 */
[----:B0-----:R-:W5:Y:S01]  /*7f20*/  LDL.LU R4, [R1+0x7c] ;  /* 0x00007c0001047983 */ /* 0x001f620000300800 */
[----:B----4-:R-:W-:-:S03]  /*7f30*/  IMAD.X R95, R89, 0x1, R3, P1 ;  /* 0x00000001595f7824 */ /* 0x010fc600008e0603 */
[----:B--2---:R-:W-:Y:S04]  /*7f40*/  STL [R1+0x434], R97 ;  /* 0x0004346101007387 */ /* 0x004fe80000100800 */
[----:B------:R0:W-:Y:S04]  /*7f50*/  STL [R1+0x3d4], R3 ;  /* 0x0003d40301007387 */ /* 0x0001e80000100800 */
[----:B0-----:R-:W2:Y:S01]  /*7f60*/  LDL.LU R3, [R1+0x6c] ;  /* 0x00006c0001037983 */ /* 0x001ea20000300800 */
[----:B------:R-:W-:-:S06]  /*7f70*/  PRMT R99, RZ, 0x7610, R99 ;  /* 0x00007610ff637816 */ /* 0x000fcc0000000063 */
[----:B------:R0:W4:Y:S01]  /*7f80*/  @!P0 LDG.E.U8 R99, desc[UR16][R94.64] ;  /* 0x000000105e638981 */ /* 0x000122000c1e1100 */
[----:B------:R-:W-:Y:S02]  /*7f90*/  PRMT R101, RZ, 0x7610, R101 ;  /* 0x00007610ff657816 */ /* 0x000fe40000000065 */
[----:B0-----:R-:W-:-:S05]  /*7fa0*/  IADD3 R94, P1, R2, R100, RZ ;  /* 0x00000064025e7210 */ /* 0x001fca0007f3e0ff */
[----:B------:R-:W-:-:S05]  /*7fb0*/  IMAD.X R95, R89, 0x1, R91, P1 ;  /* 0x00000001595f7824 */ /* 0x000fca00008e065b */
[----:B------:R0:W3:Y:S01]  /*7fc0*/  @!P0 LDG.E.U8 R101, desc[UR16][R94.64] ;  /* 0x000000105e658981 */ /* 0x0000e2000c1e1100 */
[----:B------:R-:W-:Y:S02]  /*7fd0*/  PRMT R103, RZ, 0x7610, R103 ;  /* 0x00007610ff677816 */ /* 0x000fe40000000067 */
[----:B0-----:R-:W-:-:S05]  /*7fe0*/  IADD3 R94, P1, R2, R90, RZ ;  /* 0x0000005a025e7210 */ /* 0x001fca0007f3e0ff */
[C---:B-----5:R-:W-:Y:S01]  /*7ff0*/  IMAD.X R95, R89.reuse, 0x1, R4, P1 ;  /* 0x00000001595f7824 */ /* 0x060fe200008e0604 */
[C---:B------:R-:W-:Y:S02]  /*8000*/  IADD3 RZ, P1, R2.reuse, R18, RZ ;  /* 0x0000001202ff7210 */ /* 0x040fe40007f3e0ff */
[----:B------:R-:W-:Y:S02]  /*8010*/  PRMT R105, RZ, 0x7610, R105 ;  /* 0x00007610ff697816 */ /* 0x000fe40000000069 */
[----:B------:R0:W5:Y:S02]  /*8020*/  @!P0 LDG.E.U8 R103, desc[UR16][R94.64] ;  /* 0x000000105e678981 */ /* 0x000164000c1e1100 */
[----:B0-----:R-:W-:Y:S02]  /*8030*/  IMAD.IADD R94, R2, 0x1, R18 ;  /* 0x00000001025e7824 */ /* 0x001fe400078e0212 */
[----:B--2---:R-:W-:-:S05]  /*8040*/  IMAD.X R95, R89, 0x1, R3, P1 ;  /* 0x00000001595f7824 */ /* 0x004fca00008e0603 */
[----:B------:R0:W2:Y:S04]  /*8050*/  @!P0 LDG.E.U8 R105, desc[UR16][R94.64] ;  /* 0x000000105e698981 */ /* 0x0000a8000c1e1100 */
[----:B----4-:R-:W-:Y:S04]  /*8060*/  STL [R1+0x438], R99 ;  /* 0x0004386301007387 */ /* 0x010fe80000100800 */
[----:B---3--:R-:W-:Y:S04]  /*8070*/  STL [R1+0x43c], R101 ;  /* 0x00043c6501007387 */ /* 0x008fe80000100800 */
[----:B------:R-:W-:Y:S04]  /*8080*/  STL [R1+0x440], R4 ;  /* 0x0004400401007387 */ /* 0x000fe80000100800 */
[----:B-----5:R-:W-:Y:S04]  /*8090*/  STL [R1+0x444], R103 ;  /* 0x0004446701007387 */ /* 0x020fe80000100800 */
[----:B------:R-:W-:Y:S04]  /*80a0*/  STL [R1+0x448], R18 ;  /* 0x0004481201007387 */ /* 0x000fe80000100800 */
[----:B------:R-:W-:Y:S01]  /*80b0*/  STL [R1+0x44c], R3 ;  /* 0x00044c0301007387 */ /* 0x000fe20000100800 */
[----:B------:R-:W-:-:S05]  /*80c0*/  IADD3 RZ, P1, R2, R16, RZ ;  /* 0x0000001002ff7210 */ /* 0x000fca0007f3e0ff */
[----:B0-----:R-:W-:Y:S01]  /*80d0*/  IMAD.X R95, R89, 0x1, R88, P1 ;  /* 0x00000001595f7824 */ /* 0x001fe200008e0658 */
[----:B--2---:R0:W-:Y:S04]  /*80e0*/  STL [R1+0x450], R105 ;  /* 0x0004506901007387 */ /* 0x0041e80000100800 */
[----:B------:R-:W2:Y:S04]  /*80f0*/  LDL.LU R121, [R1+0x22c] ;  /* 0x00022c0001797983 */ /* 0x000ea80000300800 */
[----:B------:R-:W3:Y:S04]  /*8100*/  LDL.LU R122, [R1+0x238] ;  /* 0x00023800017a7983 */ /* 0x000ee80000300800 */
[----:B------:R-:W4:Y:S04]  /*8110*/  LDL.LU R123, [R1+0x80] ;  /* 0x00008000017b7983 */ /* 0x000f280000300800 */
[----:B------:R-:W5:Y:S04]  /*8120*/  LDL.LU R124, [R1+0x234] ;  /* 0x00023400017c7983 */ /* 0x000f680000300800 */
[----:B------:R-:W5:Y:S04]  /*8130*/  LDL.LU R125, [R1+0x84] ;  /* 0x00008400017d7983 */ /* 0x000f680000300800 */
[----:B------:R-:W5:Y:S01]  /*8140*/  LDL.LU R88, [R1+0x230] ;  /* 0x0002300001587983 */ /* 0x000f620000300800 */
[----:B0-----:R-:W0:Y:S01]  /*8150*/  S2R R105, SR_TID.X ;  /* 0x0000000000697919 */ /* 0x001e220000002100 */
[----:B------:R-:W1:Y:S01]  /*8160*/  S2R R117, SR_TID.X ;  /* 0x0000000000757919 */ /* 0x000e620000002100 */
[----:B------:R-:W1:Y:S01]  /*8170*/  S2R R119, SR_TID.X ;  /* 0x0000000000777919 */ /* 0x000e620000002100 */
[----:B------:R-:W-:Y:S01]  /*8180*/  PRMT R107, RZ, 0x7610, R107 ;  /* 0x00007610ff6b7816 */ /* 0x000fe2000000006b */
[C---:B------:R-:W-:Y:S01]  /*8190*/  IMAD.IADD R94, R2.reuse, 0x1, R16 ;  /* 0x00000001025e7824 */ /* 0x040fe200078e0210 */
[----:B------:R-:W-:-:S02]  /*81a0*/  IADD3 RZ, P1, R2, R14, RZ ;  /* 0x0000000e02ff7210 */ /* 0x000fc40007f3e0ff */
[----:B------:R-:W-:Y:S02]  /*81b0*/  PRMT R109, RZ, 0x7610, R109 ;  /* 0x00007610ff6d7816 */ /* 0x000fe4000000006d */
[----:B------:R0:W5:Y:S01]  /*81c0*/  @!P0 LDG.E.U8 R107, desc[UR16][R94.64] ;  /* 0x000000105e6b8981 */ /* 0x000162000c1e1100 */
[----:B------:R-:W-:Y:S01]  /*81d0*/  PRMT R111, RZ, 0x7610, R111 ;  /* 0x00007610ff6f7816 */ /* 0x000fe2000000006f */
[C---:B0-----:R-:W-:Y:S02]  /*81e0*/  IMAD.IADD R94, R2.reuse, 0x1, R14 ;  /* 0x00000001025e7824 */ /* 0x041fe400078e020e */
[----:B------:R-:W-:Y:S01]  /*81f0*/  IMAD.X R95, R89, 0x1, R23, P1 ;  /* 0x00000001595f7824 */ /* 0x000fe200008e0617 */
[----:B------:R-:W-:-:S04]  /*8200*/  IADD3 RZ, P1, R2, R12, RZ ;  /* 0x0000000c02ff7210 */ /* 0x000fc80007f3e0ff */
[----:B------:R0:W5:Y:S01]  /*8210*/  @!P0 LDG.E.U8 R109, desc[UR16][R94.64] ;  /* 0x000000105e6d8981 */ /* 0x000162000c1e1100 */
[----:B------:R-:W-:Y:S01]  /*8220*/  PRMT R113, RZ, 0x7610, R113 ;  /* 0x00007610ff717816 */ /* 0x000fe20000000071 */
[----:B------:R-:W-:Y:S02]  /*8230*/  IMAD.SHL.U32 R118, R105, 0x8, RZ ;  /* 0x0000000869767824 */ /* 0x000fe400078e00ff */
[C---:B0-----:R-:W-:Y:S02]  /*8240*/  IMAD.IADD R94, R2.reuse, 0x1, R12 ;  /* 0x00000001025e7824 */ /* 0x041fe400078e020c */
[----:B------:R-:W-:Y:S01]  /*8250*/  IMAD.X R95, R89, 0x1, R22, P1 ;  /* 0x00000001595f7824 */ /* 0x000fe200008e0616 */
[----:B------:R-:W-:-:S04]  /*8260*/  IADD3 RZ, P1, R2, R10, RZ ;  /* 0x0000000a02ff7210 */ /* 0x000fc80007f3e0ff */
[----:B------:R0:W5:Y:S01]  /*8270*/  @!P0 LDG.E.U8 R111, desc[UR16][R94.64] ;  /* 0x000000105e6f8981 */ /* 0x000162000c1e1100 */
[----:B-1----:R-:W-:Y:S02]  /*8280*/  LOP3.LUT R117, R117, 0x3f, RZ, 0xc0, !PT ;  /* 0x0000003f75757812 */ /* 0x002fe400078ec0ff */
[----:B------:R-:W-:Y:S02]  /*8290*/  PRMT R115, RZ, 0x7610, R115 ;  /* 0x00007610ff737816 */ /* 0x000fe40000000073 */
[----:B------:R-:W-:Y:S01]  /*82a0*/  LOP3.LUT R118, R118, 0x30, RZ, 0xc0, !PT ;  /* 0x0000003076767812 */ /* 0x000fe200078ec0ff */
[C---:B0-----:R-:W-:Y:S02]  /*82b0*/  IMAD.IADD R94, R2.reuse, 0x1, R10 ;  /* 0x00000001025e7824 */ /* 0x041fe400078e020a */
[----:B------:R-:W-:Y:S01]  /*82c0*/  IMAD.X R95, R89, 0x1, R21, P1 ;  /* 0x00000001595f7824 */ /* 0x000fe200008e0615 */
[----:B------:R-:W-:-:S04]  /*82d0*/  IADD3 RZ, P1, R2, R9, RZ ;  /* 0x0000000902ff7210 */ /* 0x000fc80007f3e0ff */
[----:B------:R0:W5:Y:S01]  /*82e0*/  @!P0 LDG.E.U8 R113, desc[UR16][R94.64] ;  /* 0x000000105e718981 */ /* 0x000162000c1e1100 */
[----:B------:R-:W-:Y:S01]  /*82f0*/  SHF.R.U32.HI R119, RZ, 0x6, R119 ;  /* 0x00000006ff777819 */ /* 0x000fe20000011677 */
[----:B------:R-:W-:Y:S01]  /*8300*/  IMAD R118, R117, 0x40, R118 ;  /* 0x0000004075767824 */ /* 0x000fe200078e0276 */
[----:B------:R-:W-:Y:S01]  /*8310*/  PRMT R117, RZ, 0x7610, R117 ;  /* 0x00007610ff757816 */ /* 0x000fe20000000075 */
[C---:B0-----:R-:W-:Y:S02]  /*8320*/  IMAD.IADD R94, R2.reuse, 0x1, R9 ;  /* 0x00000001025e7824 */ /* 0x041fe400078e0209 */
[----:B------:R-:W-:Y:S01]  /*8330*/  IMAD.X R95, R89, 0x1, R20, P1 ;  /* 0x00000001595f7824 */ /* 0x000fe200008e0614 */
[----:B------:R-:W-:Y:S02]  /*8340*/  IADD3 RZ, P1, R2, R8, RZ ;  /* 0x0000000802ff7210 */ /* 0x000fe40007f3e0ff */
[----:B------:R-:W-:Y:S02]  /*8350*/  SGXT.U32 R119, R119, 0x3 ;  /* 0x000000037777781a */ /* 0x000fe40000000000 */
[----:B------:R0:W5:Y:S02]  /*8360*/  @!P0 LDG.E.U8 R115, desc[UR16][R94.64] ;  /* 0x000000105e738981 */ /* 0x000164000c1e1100 */
[----:B------:R-:W-:-:S02]  /*8370*/  LOP3.LUT R118, R118, R119, RZ, 0xfc, !PT ;  /* 0x0000007776767212 */ /* 0x000fc400078efcff */
[----:B------:R-:W-:Y:S01]  /*8380*/  PRMT R119, RZ, 0x7610, R119 ;  /* 0x00007610ff777816 */ /* 0x000fe20000000077 */
[C---:B0-----:R-:W-:Y:S02]  /*8390*/  IMAD.IADD R94, R2.reuse, 0x1, R8 ;  /* 0x00000001025e7824 */ /* 0x041fe400078e0208 */
[----:B------:R-:W-:Y:S01]  /*83a0*/  IMAD.X R95, R89, 0x1, R19, P1 ;  /* 0x00000001595f7824 */ /* 0x000fe200008e0613 */
[----:B------:R-:W-:-:S04]  /*83b0*/  IADD3 RZ, P1, R2, R7, RZ ;  /* 0x0000000702ff7210 */ /* 0x000fc80007f3e0ff */
[----:B------:R0:W5:Y:S01]  /*83c0*/  @!P0 LDG.E.U8 R117, desc[UR16][R94.64] ;  /* 0x000000105e758981 */ /* 0x000162000c1e1100 */
[----:B------:R-:W-:-:S03]  /*83d0*/  LOP3.LUT R3, R118, 0x10, RZ, 0x3c, !PT ;  /* 0x0000001076037812 */ /* 0x000fc600078e3cff */
[----:B------:R1:W-:Y:S01]  /*83e0*/  STS.U8 [R118+UR12+0x8000], R98 ;  /* 0x0080006276007988 */ /* 0x0003e2000800000c */
[C---:B0-----:R-:W-:Y:S02]  /*83f0*/  IMAD.IADD R94, R2.reuse, 0x1, R7 ;  /* 0x00000001025e7824 */ /* 0x041fe400078e0207 */
[----:B------:R-:W-:Y:S01]  /*8400*/  IMAD.X R95, R89, 0x1, R17, P1 ;  /* 0x00000001595f7824 */ /* 0x000fe200008e0611 */
[C---:B------:R-:W-:Y:S02]  /*8410*/  IADD3 RZ, P1, R2.reuse, R6, RZ ;  /* 0x0000000602ff7210 */ /* 0x040fe40007f3e0ff */
[----:B-1----:R-:W-:Y:S02]  /*8420*/  PRMT R98, RZ, 0x7610, R98 ;  /* 0x00007610ff627816 */ /* 0x002fe40000000062 */
[----:B------:R0:W5:Y:S02]  /*8430*/  @!P0 LDG.E.U8 R119, desc[UR16][R94.64] ;  /* 0x000000105e778981 */ /* 0x000164000c1e1100 */
[----:B0-----:R-:W-:-:S02]  /*8440*/  IMAD.IADD R94, R2, 0x1, R6 ;  /* 0x00000001025e7824 */ /* 0x001fc400078e0206 */
[----:B------:R-:W-:Y:S01]  /*8450*/  IMAD.X R95, R89, 0x1, R15, P1 ;  /* 0x00000001595f7824 */ /* 0x000fe200008e060f */
[----:B------:R-:W-:-:S04]  /*8460*/  IADD3 RZ, P1, R2, R5, RZ ;  /* 0x0000000502ff7210 */ /* 0x000fc80007f3e0ff */
[----:B------:R0:W5:Y:S02]  /*8470*/  @!P0 LDG.E.U8 R98, desc[UR16][R94.64] ;  /* 0x000000105e628981 */ /* 0x000164000c1e1100 */
[C---:B0-----:R-:W-:Y:S02]  /*8480*/  IMAD.IADD R94, R2.reuse, 0x1, R5 ;  /* 0x00000001025e7824 */ /* 0x041fe400078e0205 */
[----:B------:R-:W-:Y:S01]  /*8490*/  IMAD.X R95, R89, 0x1, R13, P1 ;  /* 0x00000001595f7824 */ /* 0x000fe200008e060d */
[----:B------:R-:W-:Y:S01]  /*84a0*/  IADD3 RZ, P1, R2, R0, RZ ;  /* 0x0000000002ff7210 */ /* 0x000fe20007f3e0ff */
[----:B--2---:R-:W-:Y:S04]  /*84b0*/  STS.U8 [R118+UR12+0x8008], R121 ;  /* 0x0080087976007988 */ /* 0x004fe8000800000c */
[----:B------:R0:W-:Y:S04]  /*84c0*/  STS.U8 [R3+UR12+0x8000], R93 ;  /* 0x0080005d03007988 */ /* 0x0001e8000800000c */
[----:B---3--:R1:W-:Y:S01]  /*84d0*/  STS.U8 [R3+UR12+0x8008], R122 ;  /* 0x0080087a03007988 */ /* 0x0083e2000800000c */
[----:B0-----:R-:W-:-:S03]  /*84e0*/  PRMT R93, RZ, 0x7610, R93 ;  /* 0x00007610ff5d7816 */ /* 0x001fc6000000005d */
[----:B-1----:R-:W2:Y:S04]  /*84f0*/  LDL.LU R3, [R1+0x78] ;  /* 0x0000780001037983 */ /* 0x002ea80000300800 */
[----:B------:R-:W3:Y:S04]  /*8500*/  LDL.LU R18, [R1+0x74] ;  /* 0x0000740001127983 */ /* 0x000ee80000300800 */
[----:B------:R-:W3:Y:S04]  /*8510*/  LDL.LU R103, [R1+0x70] ;  /* 0x0000700001677983 */ /* 0x000ee80000300800 */
[----:B------:R-:W3:Y:S04]  /*8520*/  LDL.LU R4, [R1+0x64] ;  /* 0x0000640001047983 */ /* 0x000ee80000300800 */
[----:B------:R-:W3:Y:S04]  /*8530*/  LDL.LU R101, [R1+0x60] ;  /* 0x0000600001657983 */ /* 0x000ee80000300800 */
[----:B------:R-:W3:Y:S04]  /*8540*/  LDL.LU R99, [R1+0x5c] ;  /* 0x00005c0001637983 */ /* 0x000ee80000300800 */
[----:B------:R-:W3:Y:S04]  /*8550*/  LDL.LU R97, [R1+0x58] ;  /* 0x0000580001617983 */ /* 0x000ee80000300800 */
[----:B------:R-:W3:Y:S04]  /*8560*/  LDL.LU R96, [R1+0x54] ;  /* 0x0000540001607983 */ /* 0x000ee80000300800 */
[----:B------:R0:W3:Y:S04]  /*8570*/  @!P0 LDG.E.U8 R93, desc[UR16][R94.64] ;  /* 0x000000105e5d8981 */ /* 0x0000e8000c1e1100 */
[----:B------:R-:W3:Y:S04]  /*8580*/  LDL.LU R92, [R1+0x50] ;  /* 0x00005000015c7983 */ /* 0x000ee80000300800 */
[----:B------:R-:W3:Y:S01]  /*8590*/  LDL.LU R90, [R1+0x4c] ;  /* 0x00004c00015a7983 */ /* 0x000ee20000300800 */
[----:B0-----:R-:W-:Y:S01]  /*85a0*/  IMAD.X R95, R89, 0x1, R11, P1 ;  /* 0x00000001595f7824 */ /* 0x001fe200008e060b */
[----:B------:R-:W-:-:S02]  /*85b0*/  PRMT R89, RZ, 0x7610, R89 ;  /* 0x00007610ff597816 */ /* 0x000fc40000000059 */
[----:B------:R-:W3:Y:S01]  /*85c0*/  LDL.LU R91, [R1+0x48] ;  /* 0x00004800015b7983 */ /* 0x000ee20000300800 */
[----:B------:R-:W-:-:S03]  /*85d0*/  IMAD.IADD R94, R2, 0x1, R0 ;  /* 0x00000001025e7824 */ /* 0x000fc600078e0200 */
        /* <DEDUP_REMOVED lines=8> */
[----:B0-----:R-:W-:-:S03]  /*8660*/  LOP3.LUT R94, R118, 0x20, RZ, 0x3c, !PT ;  /* 0x00000020765e7812 */ /* 0x001fc600078e3cff */
[----:B------:R-:W3:Y:S01]  /*8670*/  LDL.LU R114, [R1+0x28] ;  /* 0x0000280001727983 */ /* 0x000ee20000300800 */
[----:B------:R-:W-:-:S03]  /*8680*/  LOP3.LUT R118, R118, 0x30, RZ, 0x3c, !PT ;  /* 0x0000003076767812 */ /* 0x000fc600078e3cff */
[----:B------:R-:W3:Y:S04]  /*8690*/  LDL.LU R116, [R1+0x24] ;  /* 0x0000240001747983 */ /* 0x000ee80000300800 */
[----:B------:R-:W3:Y:S04]  /*86a0*/  LDL.LU R120, [R1+0x20] ;  /* 0x0000200001787983 */ /* 0x000ee80000300800 */
[----:B------:R-:W3:Y:S04]  /*86b0*/  LDL.LU R121, [R1+0x1c] ;  /* 0x00001c0001797983 */ /* 0x000ee80000300800 */
[----:B----4-:R0:W-:Y:S04]  /*86c0*/  STS.U8 [R94+UR12+0x8000], R123 ;  /* 0x0080007b5e007988 */ /* 0x0101e8000800000c */
[----:B------:R-:W4:Y:S04]  /*86d0*/  LDL.LU R122, [R1+0x18] ;  /* 0x00001800017a7983 */ /* 0x000f280000300800 */
[----:B-----5:R1:W-:Y:S04]  /*86e0*/  STS.U8 [R94+UR12+0x8008], R124 ;  /* 0x0080087c5e007988 */ /* 0x0203e8000800000c */
[----:B0-----:R-:W5:Y:S04]  /*86f0*/  LDL.LU R123, [R1+0x14] ;  /* 0x00001400017b7983 */ /* 0x001f680000300800 */
[----:B------:R0:W-:Y:S04]  /*8700*/  STS.U8 [R118+UR12+0x8000], R125 ;  /* 0x0080007d76007988 */ /* 0x0001e8000800000c */
[----:B-1----:R-:W5:Y:S04]  /*8710*/  LDL.LU R124, [R1+0x10] ;  /* 0x00001000017c7983 */ /* 0x002f680000300800 */
[----:B------:R1:W-:Y:S04]  /*8720*/  STS.U8 [R118+UR12+0x8008], R88 ;  /* 0x0080085876007988 */ /* 0x0003e8000800000c */
[----:B0-----:R-:W5:Y:S04]  /*8730*/  LDL.LU R125, [R1+0xc] ;  /* 0x00000c00017d7983 */ /* 0x001f680000300800 */
[----:B-1----:R-:W5:Y:S01]  /*8740*/  LDL.LU R88, [R1+0x8] ;  /* 0x0000080001587983 */ /* 0x002f620000300800 */
[----:B------:R-:W-:-:S03]  /*8750*/  SHF.R.U32.HI R94, RZ, 0x3, R105 ;  /* 0x00000003ff5e7819 */ /* 0x000fc60000011669 */
[----:B------:R-:W5:Y:S01]  /*8760*/  LDL.LU R118, [R1+0x4] ;  /* 0x0000040001767983 */ /* 0x000f620000300800 */
[----:B------:R-:W-:-:S03]  /*8770*/  LOP3.LUT R94, R94, 0x30, RZ, 0xc0, !PT ;  /* 0x000000305e5e7812 */ /* 0x000fc600078ec0ff */
[----:B------:R-:W5:Y:S01]  /*8780*/  LDL.LU R95, [R1] ;  /* 0x00000000015f7983 */ /* 0x000f620000300800 */
[----:B------:R-:W-:-:S03]  /*8790*/  LOP3.LUT R94, R94, 0x1ff, R105, 0x78, !PT ;  /* 0x000001ff5e5e7812 */ /* 0x000fc600078e7869 */
[----:B------:R-:W5:Y:S04]  /*87a0*/  LDL.LU R105, [R1+0x450] ;  /* 0x0004500001697983 */ /* 0x000f680000300800 */
[----:B--2---:R0:W-:Y:S04]  /*87b0*/  STS.U8 [R94+UR12], R3 ;  /* 0x000000035e007988 */ /* 0x0041e8000800000c */
[----:B---3--:R1:W-:Y:S04]  /*87c0*/  STS.U8 [R94+UR12+0x200], R18 ;  /* 0x000200125e007988 */ /* 0x0083e8000800000c */
[----:B------:R2:W-:Y:S04]  /*87d0*/  STS.U8 [R94+UR12+0x400], R103 ;  /* 0x000400675e007988 */ /* 0x0005e8000800000c */
[----:B0-----:R-:W3:Y:S04]  /*87e0*/  LDL.LU R3, [R1+0x44c] ;  /* 0x00044c0001037983 */ /* 0x001ee80000300800 */
[----:B-1----:R-:W3:Y:S04]  /*87f0*/  LDL.LU R18, [R1+0x448] ;  /* 0x0004480001127983 */ /* 0x002ee80000300800 */
[----:B--2---:R-:W2:Y:S04]  /*8800*/  LDL.LU R103, [R1+0x444] ;  /* 0x0004440001677983 */ /* 0x004ea80000300800 */
[----:B------:R0:W-:Y:S04]  /*8810*/  STS.U8 [R94+UR12+0x600], R4 ;  /* 0x000600045e007988 */ /* 0x0001e8000800000c */
[----:B------:R1:W-:Y:S04]  /*8820*/  STS.U8 [R94+UR12+0x800], R101 ;  /* 0x000800655e007988 */ /* 0x0003e8000800000c */
[----:B------:R1:W-:Y:S04]  /*8830*/  STS.U8 [R94+UR12+0xa00], R99 ;  /* 0x000a00635e007988 */ /* 0x0003e8000800000c */
[----:B0-----:R-:W2:Y:S04]  /*8840*/  LDL.LU R4, [R1+0x440] ;  /* 0x0004400001047983 */ /* 0x001ea80000300800 */
[----:B-1----:R-:W2:Y:S04]  /*8850*/  LDL.LU R101, [R1+0x43c] ;  /* 0x00043c0001657983 */ /* 0x002ea80000300800 */
[----:B------:R-:W2:Y:S04]  /*8860*/  LDL.LU R99, [R1+0x438] ;  /* 0x0004380001637983 */ /* 0x000ea80000300800 */
        /* <DEDUP_REMOVED lines=15> */
[----:B0-----:R-:W3:Y:S04]  /*8960*/  LDL.LU R102, [R1+0x41c] ;  /* 0x00041c0001667983 */ /* 0x001ee80000300800 */
[----:B-1----:R-:W2:Y:S04]  /*8970*/  LDL.LU R104, [R1+0x418] ;  /* 0x0004180001687983 */ /* 0x002ea80000300800 */
[----:B----4-:R-:W4:Y:S04]  /*8980*/  LDL.LU R106, [R1+0x414] ;  /* 0x00041400016a7983 */ /* 0x010f280000300800 */
[----:B------:R0:W-:Y:S04]  /*8990*/  STS.U8 [R94+UR12+0x1e00], R108 ;  /* 0x001e006c5e007988 */ /* 0x0001e8000800000c */
[----:B------:R1:W-:Y:S04]  /*89a0*/  STS.U8 [R94+UR12+0x2000], R110 ;  /* 0x0020006e5e007988 */ /* 0x0003e8000800000c */
[----:B------:R1:W-:Y:S04]  /*89b0*/  STS.U8 [R94+UR12+0x2200], R112 ;  /* 0x002200705e007988 */ /* 0x0003e8000800000c */
[----:B0-----:R-:W4:Y:S04]  /*89c0*/  LDL.LU R108, [R1+0x410] ;  /* 0x00041000016c7983 */ /* 0x001f280000300800 */
[----:B-1----:R-:W4:Y:S04]  /*89d0*/  LDL.LU R110, [R1+0x40c] ;  /* 0x00040c00016e7983 */ /* 0x002f280000300800 */
[----:B------:R-:W4:Y:S04]  /*89e0*/  LDL.LU R112, [R1+0x408] ;  /* 0x0004080001707983 */ /* 0x000f280000300800 */
[----:B------:R0:W-:Y:S04]  /*89f0*/  STS.U8 [R94+UR12+0x2400], R114 ;  /* 0x002400725e007988 */ /* 0x0001e8000800000c */
[----:B------:R1:W-:Y:S04]  /*8a00*/  STS.U8 [R94+UR12+0x2600], R116 ;  /* 0x002600745e007988 */ /* 0x0003e8000800000c */
[----:B------:R5:W-:Y:S04]  /*8a10*/  STS.U8 [R94+UR12+0x2800], R120 ;  /* 0x002800785e007988 */ /* 0x000be8000800000c */
[----:B0-----:R-:W3:Y:S04]  /*8a20*/  LDL.LU R114, [R1+0x404] ;  /* 0x0004040001727983 */ /* 0x001ee80000300800 */
[----:B-1----:R-:W4:Y:S04]  /*8a30*/  LDL.LU R116, [R1+0x400] ;  /* 0x0004000001747983 */ /* 0x002f280000300800 */
[----:B-----5:R-:W5:Y:S04]  /*8a40*/  LDL.LU R120, [R1+0x3fc] ;  /* 0x0003fc0001787983 */ /* 0x020f680000300800 */
[----:B------:R0:W-:Y:S04]  /*8a50*/  STS.U8 [R94+UR12+0x2a00], R121 ;  /* 0x002a00795e007988 */ /* 0x0001e8000800000c */
[----:B------:R1:W-:Y:S04]  /*8a60*/  STS.U8 [R94+UR12+0x2c00], R122 ;  /* 0x002c007a5e007988 */ /* 0x0003e8000800000c */
[----:B------:R1:W-:Y:S04]  /*8a70*/  STS.U8 [R94+UR12+0x2e00], R123 ;  /* 0x002e007b5e007988 */ /* 0x0003e8000800000c */
[----:B0-----:R-:W2:Y:S04]  /*8a80*/  LDL.LU R121, [R1+0x3f8] ;  /* 0x0003f80001797983 */ /* 0x001ea80000300800 */
[----:B-1----:R-:W4:Y:S04]  /*8a90*/  LDL.LU R122, [R1+0x3f4] ;  /* 0x0003f400017a7983 */ /* 0x002f280000300800 */
[----:B------:R-:W4:Y:S04]  /*8aa0*/  LDL.LU R123, [R1+0x3f0] ;  /* 0x0003f000017b7983 */ /* 0x000f280000300800 */
[----:B------:R0:W-:Y:S04]  /*8ab0*/  STS.U8 [R94+UR12+0x3000], R124 ;  /* 0x0030007c5e007988 */ /* 0x0001e8000800000c */
[----:B------:R1:W-:Y:S04]  /*8ac0*/  STS.U8 [R94+UR12+0x3200], R125 ;  /* 0x0032007d5e007988 */ /* 0x0003e8000800000c */
[----:B------:R1:W-:Y:S04]  /*8ad0*/  STS.U8 [R94+UR12+0x3400], R88 ;  /* 0x003400585e007988 */ /* 0x0003e8000800000c */
[----:B0-----:R-:W4:Y:S04]  /*8ae0*/  LDL.LU R124, [R1+0x3e4] ;  /* 0x0003e400017c7983 */ /* 0x001f280000300800 */
[----:B-1----:R-:W4:Y:S04]  /*8af0*/  LDL.LU R125, [R1+0x3e0] ;  /* 0x0003e000017d7983 */ /* 0x002f280000300800 */
[----:B------:R-:W4:Y:S04]  /*8b00*/  LDL.LU R88, [R1+0x3dc] ;  /* 0x0003dc0001587983 */ /* 0x000f280000300800 */
[----:B------:R-:W-:Y:S04]  /*8b10*/  STS.U8 [R94+UR12+0x3600], R118 ;  /* 0x003600765e007988 */ /* 0x000fe8000800000c */
[----:B------:R-:W-:Y:S04]  /*8b20*/  STS.U8 [R94+UR12+0x3800], R95 ;  /* 0x0038005f5e007988 */ /* 0x000fe8000800000c */
[----:B---3--:R-:W-:Y:S04]  /*8b30*/  STS.U8 [R94+UR12+0x4a00], R114 ;  /* 0x004a00725e007988 */ /* 0x008fe8000800000c */
[----:B-----5:R-:W-:Y:S04]  /*8b40*/  STS.U8 [R94+UR12+0x4600], R120 ;  /* 0x004600785e007988 */ /* 0x020fe8000800000c */
[----:B--2---:R-:W-:Y:S04]  /*8b50*/  STS.U8 [R94+UR12+0x4400], R121 ;  /* 0x004400795e007988 */ /* 0x004fe8000800000c */
[----:B----4-:R-:W-:Y:S04]  /*8b60*/  STS.U8 [R94+UR12+0x3e00], R124 ;  /* 0x003e007c5e007988 */ /* 0x010fe8000800000c */
[----:B------:R-:W-:Y:S04]  /*8b70*/  STS.U8 [R94+UR12+0x3c00], R125 ;  /* 0x003c007d5e007988 */ /* 0x000fe8000800000c */
[----:B------:R0:W-:Y:S04]  /*8b80*/  STS.U8 [R94+UR12+0x3a00], R88 ;  /* 0x003a00585e007988 */ /* 0x0001e8000800000c */
[----:B0-----:R-:W2:Y:S04]  /*8b90*/  LDL.LU R88, [R1+0x3d8] ;  /* 0x0003d80001587983 */ /* 0x001ea80000300800 */
[----:B------:R-:W3:Y:S04]  /*8ba0*/  LDL.LU R118, [R1+0x98] ;  /* 0x0000980001767983 */ /* 0x000ee80000300800 */
[----:B------:R-:W4:Y:S04]  /*8bb0*/  LDL.LU R95, [R1+0xa8] ;  /* 0x0000a800015f7983 */ /* 0x000f280000300800 */
[----:B------:R-:W5:Y:S04]  /*8bc0*/  LDL.LU R125, [R1+0x90] ;  /* 0x00009000017d7983 */ /* 0x000f680000300800 */
[----:B------:R-:W2:Y:S04]  /*8bd0*/  LDL.LU R124, [R1+0x88] ;  /* 0x00008800017c7983 */ /* 0x000ea80000300800 */
[----:B------:R-:W4:Y:S04]  /*8be0*/  LDL.LU R121, [R1+0xb0] ;  /* 0x0000b00001797983 */ /* 0x000f280000300800 */
[----:B------:R-:W4:Y:S04]  /*8bf0*/  LDL.LU R120, [R1+0x68] ;  /* 0x0000680001787983 */ /* 0x000f280000300800 */
[----:B------:R-:W4:Y:S01]  /*8c00*/  LDL.LU R114, [R1+0xa0] ;  /* 0x0000a00001727983 */ /* 0x000f220000300800 */
[----:B------:R-:W-:-:S02]  /*8c10*/  USHF.R.S32.HI UR18, URZ, 0x1f, UR15 ;  /* 0x0000001f3f127899 */ /* 0x000fc4000801140f */
[----:B------:R-:W-:Y:S02]  /*8c20*/  IADD3 R8, P2, R8, UR15, RZ ;  /* 0x0000000f08087c10 */ /* 0x000fe4000ff5e0ff */
[----:B------:R-:W-:Y:S01]  /*8c30*/  IADD3 R0, P5, R0, UR15, RZ ;  /* 0x0000000f00007c10 */ /* 0x000fe2000ffbe0ff */
[----:B------:R0:W-:Y:S01]  /*8c40*/  STS.U8 [R94+UR12+0x5600], R102 ;  /* 0x005600665e007988 */ /* 0x0001e2000800000c */
[----:B------:R-:W-:Y:S02]  /*8c50*/  IADD3 R9, P3, R9, UR15, RZ ;  /* 0x0000000f09097c10 */ /* 0x000fe4000ff7e0ff */
[----:B------:R-:W-:Y:S01]  /*8c60*/  IADD3.X R19, R19, UR18, RZ, P2, !PT ;  /* 0x0000001213137c10 */ /* 0x000fe200097fe4ff */
[----:B------:R1:W-:Y:S01]  /*8c70*/  STS.U8 [R94+UR12+0x4200], R122 ;  /* 0x0042007a5e007988 */ /* 0x0003e2000800000c */
[----:B------:R-:W-:Y:S02]  /*8c80*/  IADD3 R5, P6, R5, UR15, RZ ;  /* 0x0000000f05057c10 */ /* 0x000fe4000ffde0ff */
[----:B------:R-:W-:Y:S01]  /*8c90*/  IADD3 R10, P4, R10, UR15, RZ ;  /* 0x0000000f0a0a7c10 */ /* 0x000fe2000ff9e0ff */
[----:B------:R1:W-:Y:S01]  /*8ca0*/  STS.U8 [R94+UR12+0x5400], R104 ;  /* 0x005400685e007988 */ /* 0x0003e2000800000c */
[----:B------:R-:W-:-:S03]  /*8cb0*/  IADD3.X R11, R11, UR18, RZ, P5, !PT ;  /* 0x000000120b0b7c10 */ /* 0x000fc6000affe4ff */
[----:B0-----:R-:W4:Y:S01]  /*8cc0*/  LDL.LU R102, [R1+0xb8] ;  /* 0x0000b80001667983 */ /* 0x001f220000300800 */
[----:B------:R-:W-:-:S03]  /*8cd0*/  IADD3.X R20, R20, UR18, RZ, P3, !PT ;  /* 0x0000001214147c10 */ /* 0x000fc60009ffe4ff */
[----:B-1----:R-:W4:Y:S01]  /*8ce0*/  LDL.LU R122, [R1+0xc0] ;  /* 0x0000c000017a7983 */ /* 0x002f220000300800 */
[----:B------:R-:W-:Y:S02]  /*8cf0*/  IADD3 R6, P0, R6, UR15, RZ ;  /* 0x0000000f06067c10 */ /* 0x000fe4000ff1e0ff */
[----:B------:R-:W-:Y:S01]  /*8d00*/  IADD3 R12, P5, R12, UR15, RZ ;  /* 0x0000000f0c0c7c10 */ /* 0x000fe2000ffbe0ff */
[----:B------:R0:W-:Y:S01]  /*8d10*/  STS.U8 [R94+UR12+0x4000], R123 ;  /* 0x0040007b5e007988 */ /* 0x0001e2000800000c */
[----:B------:R-:W-:-:S03]  /*8d20*/  IADD3.X R13, R13, UR18, RZ, P6, !PT ;  /* 0x000000120d0d7c10 */ /* 0x000fc6000b7fe4ff */
[----:B------:R-:W4:Y:S01]  /*8d30*/  LDL.LU R104, [R1+0x8c] ;  /* 0x00008c0001687983 */ /* 0x000f220000300800 */
[----:B------:R-:W-:Y:S02]  /*8d40*/  IADD3.X R21, R21, UR18, RZ, P4, !PT ;  /* 0x0000001215157c10 */ /* 0x000fe4000a7fe4ff */
[----:B------:R-:W-:Y:S01]  /*8d50*/  IADD3 R7, P1, R7, UR15, RZ ;  /* 0x0000000f07077c10 */ /* 0x000fe2000ff3e0ff */
[----:B------:R1:W-:Y:S01]  /*8d60*/  STS.U8 [R94+UR12+0x5200], R106 ;  /* 0x0052006a5e007988 */ /* 0x0003e2000800000c */
[----:B------:R-:W-:-:S03]  /*8d70*/  IADD3 R14, P6, R14, UR15, RZ ;  /* 0x0000000f0e0e7c10 */ /* 0x000fc6000ffde0ff */
[----:B0-----:R-:W4:Y:S01]  /*8d80*/  LDL.LU R123, [R1+0xc8] ;  /* 0x0000c800017b7983 */ /* 0x001f220000300800 */
[----:B------:R-:W-:-:S03]  /*8d90*/  IADD3.X R15, R15, UR18, RZ, P0, !PT ;  /* 0x000000120f0f7c10 */ /* 0x000fc600087fe4ff */
[----:B------:R0:W-:Y:S01]  /*8da0*/  STS.U8 [R94+UR12+0x4800], R116 ;  /* 0x004800745e007988 */ /* 0x0001e2000800000c */
[----:B------:R-:W-:Y:S02]  /*8db0*/  IADD3.X R22, R22, UR18, RZ, P5, !PT ;  /* 0x0000001216167c10 */ /* 0x000fe4000affe4ff */
[----:B------:R-:W-:Y:S02]  /*8dc0*/  IADD3 R16, P0, R16, UR15, RZ ;  /* 0x0000000f10107c10 */ /* 0x000fe4000ff1e0ff */
[----:B------:R-:W-:Y:S02]  /*8dd0*/  IADD3.X R17, R17, UR18, RZ, P1, !PT ;  /* 0x0000001211117c10 */ /* 0x000fe40008ffe4ff */
[----:B------:R-:W-:Y:S01]  /*8de0*/  IADD3.X R23, R23, UR18, RZ, P6, !PT ;  /* 0x0000001217177c10 */ /* 0x000fe2000b7fe4ff */
[----:B------:R-:W-:Y:S01]  /*8df0*/  STS.U8 [R94+UR12+0x5000], R108 ;  /* 0x0050006c5e007988 */ /* 0x000fe2000800000c */
[----:B------:R-:W-:-:S03]  /*8e00*/  IADD3 R18, P1, R18, UR15, RZ ;  /* 0x0000000f12127c10 */ /* 0x000fc6000ff3e0ff */
[----:B------:R-:W-:Y:S01]  /*8e10*/  STS.U8 [R94+UR12+0x4e00], R110 ;  /* 0x004e006e5e007988 */ /* 0x000fe2000800000c */
[----:B------:R-:W-:Y:S02]  /*8e20*/  IADD3.X R3, R3, UR18, RZ, P1, !PT ;  /* 0x0000001203037c10 */ /* 0x000fe40008ffe4ff */
[----:B---3--:R-:W-:Y:S02]  /*8e30*/  IADD3 R118, P4, R118, UR15, RZ ;  /* 0x0000000f76767c10 */ /* 0x008fe4000ff9e0ff */
[----:B-----5:R-:W-:Y:S02]  /*8e40*/  IADD3 R125, P3, R125, UR15, RZ ;  /* 0x0000000f7d7d7c10 */ /* 0x020fe4000ff7e0ff */
[----:B--2---:R-:W-:-:S05]  /*8e50*/  IADD3 R124, P2, R124, UR15, RZ ;  /* 0x0000000f7c7c7c10 */ /* 0x004fca000ff5e0ff */
[----:B------:R2:W-:Y:S04]  /*8e60*/  STL [R1+0x88], R124 ;  /* 0x0000887c01007387 */ /* 0x0005e80000100800 */
[----:B-1----:R-:W3:Y:S04]  /*8e70*/  LDL.LU R106, [R1+0xd0] ;  /* 0x0000d000016a7983 */ /* 0x002ee80000300800 */
[----:B0-----:R-:W5:Y:S01]  /*8e80*/  LDL.LU R116, [R1+0xd8] ;  /* 0x0000d80001747983 */ /* 0x001f620000300800 */
[----:B----4-:R-:W-:-:S03]  /*8e90*/  IADD3 R114, P5, R114, UR15, RZ ;  /* 0x0000000f72727c10 */ /* 0x010fc6000ffbe0ff */
[----:B--2---:R-:W2:Y:S01]  /*8ea0*/  LDL.LU R124, [R1+0xa4] ;  /* 0x0000a400017c7983 */ /* 0x004ea20000300800 */
[----:B------:R-:W-:-:S03]  /*8eb0*/  IADD3 R95, P6, R95, UR15, RZ ;  /* 0x0000000f5f5f7c10 */ /* 0x000fc6000ffde0ff */
[----:B------:R0:W-:Y:S01]  /*8ec0*/  STL [R1+0x90], R125 ;  /* 0x0000907d01007387 */ /* 0x0001e20000100800 */
[----:B------:R-:W-:-:S03]  /*8ed0*/  IADD3.X R120, R120, UR18, RZ, P0, !PT ;  /* 0x0000001278787c10 */ /* 0x000fc600087fe4ff */
[----:B0-----:R-:W4:Y:S04]  /*8ee0*/  LDL.LU R125, [R1+0xe0] ;  /* 0x0000e000017d7983 */ /* 0x001f280000300800 */
[----:B------:R0:W-:Y:S04]  /*8ef0*/  STL [R1+0x98], R118 ;  /* 0x0000987601007387 */ /* 0x0001e80000100800 */
[----:B0-----:R-:W4:Y:S04]  /*8f00*/  LDL.LU R118, [R1+0xe8] ;  /* 0x0000e80001767983 */ /* 0x001f280000300800 */
[----:B------:R-:W4:Y:S04]  /*8f10*/  LDL.LU R108, [R1+0xf0] ;  /* 0x0000f000016c7983 */ /* 0x000f280000300800 */
[----:B------:R-:W-:Y:S04]  /*8f20*/  STL [R1+0xa0], R114 ;  /* 0x0000a07201007387 */ /* 0x000fe80000100800 */
[----:B------:R-:W4:Y:S04]  /*8f30*/  LDL.LU R110, [R1+0xbc] ;  /* 0x0000bc00016e7983 */ /* 0x000f280000300800 */
[----:B------:R0:W-:Y:S04]  /*8f40*/  STL [R1+0xa8], R95 ;  /* 0x0000a85f01007387 */ /* 0x0001e80000100800 */
[----:B0-----:R-:W4:Y:S04]  /*8f50*/  LDL.LU R95, [R1+0xf8] ;  /* 0x0000f800015f7983 */ /* 0x001f280000300800 */
[----:B------:R0:W-:Y:S04]  /*8f60*/  STL [R1+0x68], R120 ;  /* 0x0000687801007387 */ /* 0x0001e80000100800 */
[----:B0-----:R-:W4:Y:S04]  /*8f70*/  LDL.LU R120, [R1+0x100] ;  /* 0x0001000001787983 */ /* 0x001f280000300800 */
[----:B------:R0:W-:Y:S04]  /*8f80*/  STL [R1+0x6c], R3 ;  /* 0x00006c0301007387 */ /* 0x0001e80000100800 */
[----:B0-----:R-:W3:Y:S01]  /*8f90*/  LDL.LU R3, [R1+0x3d4] ;  /* 0x0003d40001037983 */ /* 0x001ee20000300800 */
[----:B------:R-:W-:-:S02]  /*8fa0*/  IADD3 R121, P0, R121, UR15, RZ ;  /* 0x0000000f79797c10 */ /* 0x000fc4000ff1e0ff */
[----:B------:R-:W-:Y:S01]  /*8fb0*/  IADD3.X R4, R4, UR18, RZ, P2, !PT ;  /* 0x0000001204047c10 */ /* 0x000fe200097fe4ff */
[----:B------:R0:W-:Y:S04]  /*8fc0*/  STS.U8 [R94+UR12+0x4c00], R112 ;  /* 0x004c00705e007988 */ /* 0x0001e8000800000c */
[----:B------:R1:W-:Y:S01]  /*8fd0*/  STL [R1+0xb0], R121 ;  /* 0x0000b07901007387 */ /* 0x0003e20000100800 */
[----:B------:R-:W-:-:S03]  /*8fe0*/  IADD3 R102, P1, R102, UR15, RZ ;  /* 0x0000000f66667c10 */ /* 0x000fc6000ff3e0ff */
[----:B0-----:R-:W4:Y:S01]  /*8ff0*/  LDL.LU R112, [R1+0x108] ;  /* 0x0001080001707983 */ /* 0x001f220000300800 */
[----:B------:R-:W-:-:S03]  /*9000*/  IADD3 R122, P2, R122, UR15, RZ ;  /* 0x0000000f7a7a7c10 */ /* 0x000fc6000ff5e0ff */
[----:B------:R-:W4:Y:S04]  /*9010*/  LDL.LU R114, [R1+0xd4] ;  /* 0x0000d40001727983 */ /* 0x000f280000300800 */
[----:B-1----:R-:W4:Y:S04]  /*9020*/  LDL.LU R121, [R1+0x110] ;  /* 0x0001100001797983 */ /* 0x002f280000300800 */
[----:B------:R0:W-:Y:S01]  /*9030*/  STL [R1+0x7c], R4 ;  /* 0x00007c0401007387 */ /* 0x0001e20000100800 */
[----:B------:R-:W-:-:S03]  /*9040*/  IADD3.X R104, R104, UR18, RZ, P3, !PT ;  /* 0x0000001268687c10 */ /* 0x000fc60009ffe4ff */
[----:B0-----:R-:W5:Y:S04]  /*9050*/  LDL.LU R4, [R1+0x3d0] ;  /* 0x0003d00001047983 */ /* 0x001f680000300800 */
[----:B------:R-:W-:Y:S04]  /*9060*/  STL [R1+0xb8], R102 ;  /* 0x0000b86601007387 */ /* 0x000fe80000100800 */
[----:B------:R0:W-:Y:S04]  /*9070*/  STL [R1+0xc0], R122 ;  /* 0x0000c07a01007387 */ /* 0x0001e80000100800 */
[----:B0-----:R-:W4:Y:S01]  /*9080*/  LDL.LU R122, [R1+0x118] ;  /* 0x00011800017a7983 */ /* 0x001f220000300800 */
[----:B---3--:R-:W-:-:S05]  /*9090*/  IADD3.X R3, R3, UR18, RZ, P4, !PT ;  /* 0x0000001203037c10 */ /* 0x008fca000a7fe4ff */
[----:B------:R0:W-:Y:S04]  /*90a0*/  STL [R1+0x94], R3 ;  /* 0x0000940301007387 */ /* 0x0001e80000100800 */
[----:B------:R-:W-:Y:S04]  /*90b0*/  STL [R1+0x8c], R104 ;  /* 0x00008c6801007387 */ /* 0x000fe80000100800 */
[----:B0-----:R-:W3:Y:S01]  /*90c0*/  LDL.LU R3, [R1+0x3cc] ;  /* 0x0003cc0001037983 */ /* 0x001ee20000300800 */
[----:B------:R-:W-:Y:S02]  /*90d0*/  IADD3 R123, P3, R123, UR15, RZ ;  /* 0x0000000f7b7b7c10 */ /* 0x000fe4000ff7e0ff */
[----:B------:R-:W-:-:S03]  /*90e0*/  IADD3 R106, P4, R106, UR15, RZ ;  /* 0x0000000f6a6a7c10 */ /* 0x000fc6000ff9e0ff */
[----:B------:R0:W-:Y:S01]  /*90f0*/  STL [R1+0xc8], R123 ;  /* 0x0000c87b01007387 */ /* 0x0001e20000100800 */
[----:B--2---:R-:W-:-:S03]  /*9100*/  IADD3.X R124, R124, UR18, RZ, P6, !PT ;  /* 0x000000127c7c7c10 */ /* 0x004fc6000b7fe4ff */
[----:B0-----:R-:W2:Y:S01]  /*9110*/  LDL.LU R123, [R1+0x120] ;  /* 0x00012000017b7983 */ /* 0x001ea20000300800 */
[----:B-----5:R-:W-:Y:S02]  /*9120*/  IADD3.X R4, R4, UR18, RZ, P5, !PT ;  /* 0x0000001204047c10 */ /* 0x020fe4000affe4ff */
[----:B------:R-:W-:-:S03]  /*9130*/  IADD3 R116, P5, R116, UR15, RZ ;  /* 0x0000000f74747c10 */ /* 0x000fc6000ffbe0ff */
[----:B------:R0:W-:Y:S04]  /*9140*/  STL [R1+0x9c], R4 ;  /* 0x00009c0401007387 */ /* 0x0001e80000100800 */
[----:B0-----:R-:W5:Y:S04]  /*9150*/  LDL.LU R4, [R1+0x3c8] ;  /* 0x0003c80001047983 */ /* 0x001f680000300800 */
[----:B------:R-:W-:Y:S04]  /*9160*/  STL [R1+0xd0], R106 ;  /* 0x0000d06a01007387 */ /* 0x000fe80000100800 */
[----:B------:R0:W-:Y:S04]  /*9170*/  STL [R1+0xa4], R124 ;  /* 0x0000a47c01007387 */ /* 0x0001e80000100800 */
[----:B0-----:R-:W2:Y:S04]  /*9180*/  LDL.LU R124, [R1+0x128] ;  /* 0x00012800017c7983 */ /* 0x001ea80000300800 */
[----:B------:R-:W-:Y:S01]  /*9190*/  STL [R1+0xd8], R116 ;  /* 0x0000d87401007387 */ /* 0x000fe20000100800 */
[----:B---3--:R-:W-:-:S05]  /*91a0*/  IADD3.X R3, R3, UR18, RZ, P0, !PT ;  /* 0x0000001203037c10 */ /* 0x008fca00087fe4ff */
[----:B------:R0:W-:Y:S04]  /*91b0*/  STL [R1+0xac], R3 ;  /* 0x0000ac0301007387 */ /* 0x0001e80000100800 */
[----:B0-----:R-:W3:Y:S01]  /*91c0*/  LDL.LU R3, [R1+0x3c4] ;  /* 0x0003c40001037983 */ /* 0x001ee20000300800 */
[----:B----4-:R-:W-:Y:S02]  /*91d0*/  IADD3 R125, P6, R125, UR15, RZ ;  /* 0x0000000f7d7d7c10 */ /* 0x010fe4000ffde0ff */
[----:B------:R-:W-:-:S03]  /*91e0*/  IADD3 R118, P0, R118, UR15, RZ ;  /* 0x0000000f76767c10 */ /* 0x000fc6000ff1e0ff */
[----:B------:R0:W-:Y:S01]  /*91f0*/  STL [R1+0xe0], R125 ;  /* 0x0000e07d01007387 */ /* 0x0001e20000100800 */
[----:B------:R-:W-:Y:S02]  /*9200*/  IADD3.X R110, R110, UR18, RZ, P2, !PT ;  /* 0x000000126e6e7c10 */ /* 0x000fe400097fe4ff */
[----:B------:R-:W-:Y:S01]  /*9210*/  IADD3 R95, P2, R95, UR15, RZ ;  /* 0x0000000f5f5f7c10 */ /* 0x000fe2000ff5e0ff */
[----:B0-----:R-:W4:Y:S04]  /*9220*/  LDL.LU R125, [R1+0xf4] ;  /* 0x0000f400017d7983 */ /* 0x001f280000300800 */
[----:B------:R-:W4:Y:S01]  /*9230*/  LDL.LU R116, [R1+0x130] ;  /* 0x0001300001747983 */ /* 0x000f220000300800 */
[----:B-----5:R-:W-:Y:S02]  /*9240*/  IADD3.X R4, R4, UR18, RZ, P1, !PT ;  /* 0x0000001204047c10 */ /* 0x020fe40008ffe4ff */
[----:B------:R-:W-:-:S03]  /*9250*/  IADD3 R108, P1, R108, UR15, RZ ;  /* 0x0000000f6c6c7c10 */ /* 0x000fc6000ff3e0ff */
[----:B------:R0:W-:Y:S04]  /*9260*/  STL [R1+0xb4], R4 ;  /* 0x0000b40401007387 */ /* 0x0001e80000100800 */
[----:B------:R1:W-:Y:S04]  /*9270*/  STL [R1+0xe8], R118 ;  /* 0x0000e87601007387 */ /* 0x0003e80000100800 */
[----:B0-----:R-:W5:Y:S04]  /*9280*/  LDL.LU R4, [R1+0x3c0] ;  /* 0x0003c00001047983 */ /* 0x001f680000300800 */
[----:B-1----:R-:W4:Y:S04]  /*9290*/  LDL.LU R118, [R1+0x138] ;  /* 0x0001380001767983 */ /* 0x002f280000300800 */
[----:B------:R0:W-:Y:S04]  /*92a0*/  STL [R1+0xf8], R95 ;  /* 0x0000f85f01007387 */ /* 0x0001e80000100800 */
[----:B------:R-:W-:Y:S04]  /*92b0*/  STL [R1+0xf0], R108 ;  /* 0x0000f06c01007387 */ /* 0x000fe80000100800 */
[----:B0-----:R-:W4:Y:S04]  /*92c0*/  LDL.LU R95, [R1+0x140] ;  /* 0x00014000015f7983 */ /* 0x001f280000300800 */
[----:B------:R-:W-:Y:S01]  /*92d0*/  STL [R1+0xbc], R110 ;  /* 0x0000bc6e01007387 */ /* 0x000fe20000100800 */
[----:B---3--:R-:W-:-:S05]  /*92e0*/  IADD3.X R3, R3, UR18, RZ, P3, !PT ;  /* 0x0000001203037c10 */ /* 0x008fca0009ffe4ff */
[----:B------:R0:W-:Y:S04]  /*92f0*/  STL [R1+0xc4], R3 ;  /* 0x0000c40301007387 */ /* 0x0001e80000100800 */
[----:B0-----:R-:W3:Y:S01]  /*9300*/  LDL.LU R3, [R1+0x3bc] ;  /* 0x0003bc0001037983 */ /* 0x001ee20000300800 */
[----:B------:R-:W-:Y:S02]  /*9310*/  IADD3 R120, P3, R120, UR15, RZ ;  /* 0x0000000f78787c10 */ /* 0x000fe4000ff7e0ff */
[----:B------:R-:W-:Y:S02]  /*9320*/  IADD3.X R114, R114, UR18, RZ, P5, !PT ;  /* 0x0000001272727c10 */ /* 0x000fe4000affe4ff */
[----:B------:R-:W-:Y:S02]  /*9330*/  IADD3 R121, P5, R121, UR15, RZ ;  /* 0x0000000f79797c10 */ /* 0x000fe4000ffbe0ff */
[----:B-----5:R-:W-:-:S02]  /*9340*/  IADD3.X R4, R4, UR18, RZ, P4, !PT ;  /* 0x0000001204047c10 */ /* 0x020fc4000a7fe4ff */
[----:B------:R-:W-:-:S03]  /*9350*/  IADD3 R112, P4, R112, UR15, RZ ;  /* 0x0000000f70707c10 */ /* 0x000fc6000ff9e0ff */
[----:B------:R0:W-:Y:S04]  /*9360*/  STL [R1+0xcc], R4 ;  /* 0x0000cc0401007387 */ /* 0x0001e80000100800 */
[----:B0-----:R-:W5:Y:S04]  /*9370*/  LDL.LU R4, [R1+0x3b8] ;  /* 0x0003b80001047983 */ /* 0x001f680000300800 */
[----:B------:R0:W-:Y:S04]  /*9380*/  STL [R1+0x100], R120 ;  /* 0x0001007801007387 */ /* 0x0001e80000100800 */
[----:B0-----:R-:W4:Y:S04]  /*9390*/  LDL.LU R120, [R1+0x148] ;  /* 0x0001480001787983 */ /* 0x001f280000300800 */
[----:B------:R0:W-:Y:S04]  /*93a0*/  STL [R1+0x110], R121 ;  /* 0x0001107901007387 */ /* 0x0001e80000100800 */
[----:B------:R-:W-:Y:S04]  /*93b0*/  STL [R1+0x108], R112 ;  /* 0x0001087001007387 */ /* 0x000fe80000100800 */
[----:B0-----:R-:W4:Y:S04]  /*93c0*/  LDL.LU R121, [R1+0x114] ;  /* 0x0001140001797983 */ /* 0x001f280000300800 */
[----:B------:R-:W-:Y:S01]  /*93d0*/  STL [R1+0xd4], R114 ;  /* 0x0000d47201007387 */ /* 0x000fe20000100800 */
[----:B---3--:R-:W-:-:S05]  /*93e0*/  IADD3.X R3, R3, UR18, RZ, P6, !PT ;  /* 0x0000001203037c10 */ /* 0x008fca000b7fe4ff */
[----:B------:R0:W-:Y:S04]  /*93f0*/  STL [R1+0xdc], R3 ;  /* 0x0000dc0301007387 */ /* 0x0001e80000100800 */
[----:B0-----:R-:W3:Y:S01]  /*9400*/  LDL.LU R3, [R1+0x3b4] ;  /* 0x0003b40001037983 */ /* 0x001ee20000300800 */
[----:B------:R-:W-:-:S03]  /*9410*/  IADD3 R122, P6, R122, UR15, RZ ;  /* 0x0000000f7a7a7c10 */ /* 0x000fc6000ffde0ff */
[----:B------:R0:W-:Y:S04]  /*9420*/  STS.U8 [R94+UR12+0x5800], R100 ;  /* 0x005800645e007988 */ /* 0x0001e8000800000c */
[----:B0-----:R-:W4:Y:S04]  /*9430*/  LDL.LU R100, [R1+0x150] ;  /* 0x0001500001647983 */ /* 0x001f280000300800 */
[----:B------:R-:W4:Y:S01]  /*9440*/  LDL.LU R102, [R1+0x158] ;  /* 0x0001580001667983 */ /* 0x000f220000300800 */
[----:B-----5:R-:W-:Y:S02]  /*9450*/  IADD3.X R4, R4, UR18, RZ, P0, !PT ;  /* 0x0000001204047c10 */ /* 0x020fe400087fe4ff */
[----:B--2---:R-:W-:-:S03]  /*9460*/  IADD3 R123, P0, R123, UR15, RZ ;  /* 0x0000000f7b7b7c10 */ /* 0x004fc6000ff1e0ff */
[----:B------:R0:W-:Y:S04]  /*9470*/  STL [R1+0xe4], R4 ;  /* 0x0000e40401007387 */ /* 0x0001e80000100800 */
[----:B------:R1:W-:Y:S04]  /*9480*/  STL [R1+0x118], R122 ;  /* 0x0001187a01007387 */ /* 0x0003e80000100800 */
[----:B0-----:R-:W2:Y:S04]  /*9490*/  LDL.LU R4, [R1+0x3b0] ;  /* 0x0003b00001047983 */ /* 0x001ea80000300800 */
[----:B-1----:R-:W5:Y:S04]  /*94a0*/  LDL.LU R122, [R1+0x160] ;  /* 0x00016000017a7983 */ /* 0x002f680000300800 */
[----:B------:R-:W5:Y:S04]  /*94b0*/  LDL.LU R104, [R1+0x12c] ;  /* 0x00012c0001687983 */ /* 0x000f680000300800 */
[----:B------:R-:W5:Y:S04]  /*94c0*/  LDL.LU R106, [R1+0x168] ;  /* 0x00016800016a7983 */ /* 0x000f680000300800 */
[----:B------:R-:W-:Y:S01]  /*94d0*/  STL [R1+0x120], R123 ;  /* 0x0001207b01007387 */ /* 0x000fe20000100800 */
[----:B---3--:R-:W-:-:S05]  /*94e0*/  IADD3.X R3, R3, UR18, RZ, P1, !PT ;  /* 0x0000001203037c10 */ /* 0x008fca0008ffe4ff */
[----:B------:R0:W-:Y:S04]  /*94f0*/  STL [R1+0xec], R3 ;  /* 0x0000ec0301007387 */ /* 0x0001e80000100800 */
[----:B0-----:R-:W3:Y:S01]  /*9500*/  LDL.LU R3, [R1+0x3ac] ;  /* 0x0003ac0001037983 */ /* 0x001ee20000300800 */
[----:B------:R-:W-:Y:S02]  /*9510*/  IADD3 R124, P1, R124, UR15, RZ ;  /* 0x0000000f7c7c7c10 */ /* 0x000fe4000ff3e0ff */
[----:B----4-:R-:W-:Y:S01]  /*9520*/  IADD3.X R125, R125, UR18, RZ, P2, !PT ;  /* 0x000000127d7d7c10 */ /* 0x010fe200097fe4ff */
[----:B------:R-:W4:Y:S04]  /*9530*/  LDL.LU R108, [R1+0x170] ;  /* 0x00017000016c7983 */ /* 0x000f280000300800 */
[----:B------:R-:W4:Y:S04]  /*9540*/  LDL.LU R123, [R1+0x178] ;  /* 0x00017800017b7983 */ /* 0x000f280000300800 */
[----:B------:R0:W-:Y:S01]  /*9550*/  STL [R1+0x128], R124 ;  /* 0x0001287c01007387 */ /* 0x0001e20000100800 */
[----:B------:R-:W-:-:S02]  /*9560*/  IADD3 R116, P2, R116, UR15, RZ ;  /* 0x0000000f74747c10 */ /* 0x000fc4000ff5e0ff */
[----:B--2---:R-:W-:Y:S01]  /*9570*/  IADD3.X R4, R4, UR18, RZ, P3, !PT ;  /* 0x0000001204047c10 */ /* 0x004fe20009ffe4ff */
[----:B0-----:R-:W2:Y:S04]  /*9580*/  LDL.LU R124, [R1+0x144] ;  /* 0x00014400017c7983 */ /* 0x001ea80000300800 */
[----:B------:R0:W-:Y:S01]  /*9590*/  STL [R1+0xf4], R125 ;  /* 0x0000f47d01007387 */ /* 0x0001e20000100800 */
[----:B------:R-:W-:-:S03]  /*95a0*/  IADD3 R118, P3, R118, UR15, RZ ;  /* 0x0000000f76767c10 */ /* 0x000fc6000ff7e0ff */
[----:B0-----:R-:W2:Y:S04]  /*95b0*/  LDL.LU R125, [R1+0x180] ;  /* 0x00018000017d7983 */ /* 0x001ea80000300800 */
[----:B------:R0:W-:Y:S04]  /*95c0*/  STL [R1+0xfc], R4 ;  /* 0x0000fc0401007387 */ /* 0x0001e80000100800 */
[----:B0-----:R-:W5:Y:S04]  /*95d0*/  LDL.LU R4, [R1+0x3a8] ;  /* 0x0003a80001047983 */ /* 0x001f680000300800 */
[----:B------:R-:W-:Y:S04]  /*95e0*/  STL [R1+0x130], R116 ;  /* 0x0001307401007387 */ /* 0x000fe80000100800 */
[----:B------:R-:W2:Y:S01]  /*95f0*/  LDL.LU R110, [R1+0x188] ;  /* 0x00018800016e7983 */ /* 0x000ea20000300800 */
[----:B---3--:R-:W-:-:S05]  /*9600*/  IADD3.X R3, R3, UR18, RZ, P4, !PT ;  /* 0x0000001203037c10 */ /* 0x008fca000a7fe4ff */
[----:B------:R0:W-:Y:S04]  /*9610*/  STL [R1+0x104], R3 ;  /* 0x0001040301007387 */ /* 0x0001e80000100800 */
[----:B------:R1:W-:Y:S04]  /*9620*/  STL [R1+0x138], R118 ;  /* 0x0001387601007387 */ /* 0x0003e80000100800 */
[----:B0-----:R-:W3:Y:S01]  /*9630*/  LDL.LU R3, [R1+0x3a4] ;  /* 0x0003a40001037983 */ /* 0x001ee20000300800 */
[----:B------:R-:W-:-:S03]  /*9640*/  IADD3 R95, P4, R95, UR15, RZ ;  /* 0x0000000f5f5f7c10 */ /* 0x000fc6000ff9e0ff */
[----:B-1----:R-:W2:Y:S04]  /*9650*/  LDL.LU R118, [R1+0x190] ;  /* 0x0001900001767983 */ /* 0x002ea80000300800 */
[----:B------:R-:W2:Y:S01]  /*9660*/  LDL.LU R112, [R1+0x15c] ;  /* 0x00015c0001707983 */ /* 0x000ea20000300800 */
[----:B------:R-:W-:-:S03]  /*9670*/  IADD3.X R121, R121, UR18, RZ, P6, !PT ;  /* 0x0000001279797c10 */ /* 0x000fc6000b7fe4ff */
[----:B------:R0:W-:Y:S04]  /*9680*/  STL [R1+0x140], R95 ;  /* 0x0001405f01007387 */ /* 0x0001e80000100800 */
[----:B0-----:R-:W2:Y:S01]  /*9690*/  LDL.LU R95, [R1+0x198] ;  /* 0x00019800015f7983 */ /* 0x001ea20000300800 */
[----:B-----5:R-:W-:Y:S02]  /*96a0*/  IADD3.X R4, R4, UR18, RZ, P5, !PT ;  /* 0x0000001204047c10 */ /* 0x020fe4000affe4ff */
[----:B------:R-:W-:-:S03]  /*96b0*/  IADD3 R120, P5, R120, UR15, RZ ;  /* 0x0000000f78787c10 */ /* 0x000fc6000ffbe0ff */
[----:B------:R0:W-:Y:S04]  /*96c0*/  STL [R1+0x10c], R4 ;  /* 0x00010c0401007387 */ /* 0x0001e80000100800 */
[----:B0-----:R-:W5:Y:S04]  /*96d0*/  LDL.LU R4, [R1+0x3a0] ;  /* 0x0003a00001047983 */ /* 0x001f680000300800 */
[----:B------:R-:W2:Y:S04]  /*96e0*/  LDL.LU R114, [R1+0x1a0] ;  /* 0x0001a00001727983 */ /* 0x000ea80000300800 */
[----:B------:R-:W2:Y:S04]  /*96f0*/  LDL.LU R116, [R1+0x16c] ;  /* 0x00016c0001747983 */ /* 0x000ea80000300800 */
[----:B------:R0:W-:Y:S04]  /*9700*/  STL [R1+0x148], R120 ;  /* 0x0001487801007387 */ /* 0x0001e80000100800 */
[----:B0-----:R-:W2:Y:S04]  /*9710*/  LDL.LU R120, [R1+0x1a8] ;  /* 0x0001a80001787983 */ /* 0x001ea80000300800 */
[----:B------:R0:W-:Y:S04]  /*9720*/  STL [R1+0x114], R121 ;  /* 0x0001147901007387 */ /* 0x0001e80000100800 */
[----:B0-----:R-:W2:Y:S01]  /*9730*/  LDL.LU R121, [R1+0x1b0] ;  /* 0x0001b00001797983 */ /* 0x001ea20000300800 */
[----:B---3--:R-:W-:-:S05]  /*9740*/  IADD3.X R3, R3, UR18, RZ, P0, !PT ;  /* 0x0000001203037c10 */ /* 0x008fca00087fe4ff */
[----:B------:R0:W-:Y:S04]  /*9750*/  STL [R1+0x11c], R3 ;  /* 0x00011c0301007387 */ /* 0x0001e80000100800 */
[----:B0-----:R-:W3:Y:S01]  /*9760*/  LDL.LU R3, [R1+0x39c] ;  /* 0x00039c0001037983 */ /* 0x001ee20000300800 */
[----:B------:R-:W-:Y:S02]  /*9770*/  IADD3 R100, P6, R100, UR15, RZ ;  /* 0x0000000f64647c10 */ /* 0x000fe4000ffde0ff */
[----:B------:R-:W-:-:S03]  /*9780*/  IADD3 R102, P0, R102, UR15, RZ ;  /* 0x0000000f66667c10 */ /* 0x000fc6000ff1e0ff */
[----:B------:R-:W-:Y:S01]  /*9790*/  STL [R1+0x150], R100 ;  /* 0x0001506401007387 */ /* 0x000fe20000100800 */
[----:B------:R-:W-:Y:S02]  /*97a0*/  IADD3.X R104, R104, UR18, RZ, P2, !PT ;  /* 0x0000001268687c10 */ /* 0x000fe400097fe4ff */
[----:B-----5:R-:W-:Y:S02]  /*97b0*/  IADD3.X R4, R4, UR18, RZ, P1, !PT ;  /* 0x0000001204047c10 */ /* 0x020fe40008ffe4ff */
[----:B------:R-:W-:-:S03]  /*97c0*/  IADD3 R122, P1, R122, UR15, RZ ;  /* 0x0000000f7a7a7c10 */ /* 0x000fc6000ff3e0ff */
[----:B------:R0:W-:Y:S04]  /*97d0*/  STL [R1+0x124], R4 ;  /* 0x0001240401007387 */ /* 0x0001e80000100800 */
[----:B0-----:R-:W5:Y:S04]  /*97e0*/  LDL.LU R4, [R1+0x398] ;  /* 0x0003980001047983 */ /* 0x001f680000300800 */
[----:B------:R-:W-:Y:S04]  /*97f0*/  STL [R1+0x158], R102 ;  /* 0x0001586601007387 */ /* 0x000fe80000100800 */
[----:B------:R0:W-:Y:S04]  /*9800*/  STL [R1+0x160], R122 ;  /* 0x0001607a01007387 */ /* 0x0001e80000100800 */
[----:B0-----:R-:W5:Y:S01]  /*9810*/  LDL.LU R122, [R1+0x1b8] ;  /* 0x0001b800017a7983 */ /* 0x001f620000300800 */
[----:B---3--:R-:W-:-:S05]  /*9820*/  IADD3.X R3, R3, UR18, RZ, P3, !PT ;  /* 0x0000001203037c10 */ /* 0x008fca0009ffe4ff */
[----:B------:R0:W-:Y:S04]  /*9830*/  STL [R1+0x134], R3 ;  /* 0x0001340301007387 */ /* 0x0001e80000100800 */
[----:B------:R-:W-:Y:S04]  /*9840*/  STL [R1+0x12c], R104 ;  /* 0x00012c6801007387 */ /* 0x000fe80000100800 */
[----:B0-----:R-:W3:Y:S01]  /*9850*/  LDL.LU R3, [R1+0x394] ;  /* 0x0003940001037983 */ /* 0x001ee20000300800 */
[----:B------:R-:W-:Y:S02]  /*9860*/  IADD3 R106, P2, R106, UR15, RZ ;  /* 0x0000000f6a6a7c10 */ /* 0x000fe4000ff5e0ff */
[----:B----4-:R-:W-:-:S03]  /*9870*/  IADD3 R108, P3, R108, UR15, RZ ;  /* 0x0000000f6c6c7c10 */ /* 0x010fc6000ff7e0ff */
[----:B------:R-:W-:Y:S01]  /*9880*/  STL [R1+0x168], R106 ;  /* 0x0001686a01007387 */ /* 0x000fe20000100800 */
[----:B--2---:R-:W-:Y:S02]  /*9890*/  IADD3.X R124, R124, UR18, RZ, P5, !PT ;  /* 0x000000127c7c7c10 */ /* 0x004fe4000affe4ff */
[----:B------:R-:W-:Y:S02]  /*98a0*/  IADD3 R125, P5, R125, UR15, RZ ;  /* 0x0000000f7d7d7c10 */ /* 0x000fe4000ffbe0ff */
[----:B-----5:R-:W-:Y:S02]  /*98b0*/  IADD3.X R4, R4, UR18, RZ, P4, !PT ;  /* 0x0000001204047c10 */ /* 0x020fe4000a7fe4ff */
[----:B------:R-:W-:-:S03]  /*98c0*/  IADD3 R123, P4, R123, UR15, RZ ;  /* 0x0000000f7b7b7c10 */ /* 0x000fc6000ff9e0ff */
[----:B------:R0:W-:Y:S04]  /*98d0*/  STL [R1+0x13c], R4 ;  /* 0x00013c0401007387 */ /* 0x0001e80000100800 */
[----:B0-----:R-:W2:Y:S04]  /*98e0*/  LDL.LU R4, [R1+0x390] ;  /* 0x0003900001047983 */ /* 0x001ea80000300800 */
[----:B------:R-:W-:Y:S04]  /*98f0*/  STL [R1+0x170], R108 ;  /* 0x0001706c01007387 */ /* 0x000fe80000100800 */
[----:B------:R0:W-:Y:S04]  /*9900*/  STL [R1+0x178], R123 ;  /* 0x0001787b01007387 */ /* 0x0001e80000100800 */
[----:B0-----:R-:W4:Y:S04]  /*9910*/  LDL.LU R123, [R1+0x1c0] ;  /* 0x0001c000017b7983 */ /* 0x001f280000300800 */
[----:B------:R0:W-:Y:S04]  /*9920*/  STL [R1+0x144], R124 ;  /* 0x0001447c01007387 */ /* 0x0001e80000100800 */
[----:B0-----:R-:W5:Y:S01]  /*9930*/  LDL.LU R124, [R1+0x18c] ;  /* 0x00018c00017c7983 */ /* 0x001f620000300800 */
[----:B---3--:R-:W-:-:S05]  /*9940*/  IADD3.X R3, R3, UR18, RZ, P6, !PT ;  /* 0x0000001203037c10 */ /* 0x008fca000b7fe4ff */
[----:B------:R0:W-:Y:S04]  /*9950*/  STL [R1+0x14c], R3 ;  /* 0x00014c0301007387 */ /* 0x0001e80000100800 */
[----:B------:R1:W-:Y:S04]  /*9960*/  STL [R1+0x180], R125 ;  /* 0x0001807d01007387 */ /* 0x0003e80000100800 */
[----:B0-----:R-:W3:Y:S01]  /*9970*/  LDL.LU R3, [R1+0x38c] ;  /* 0x00038c0001037983 */ /* 0x001ee20000300800 */
[----:B------:R-:W-:Y:S02]  /*9980*/  IADD3 R110, P6, R110, UR15, RZ ;  /* 0x0000000f6e6e7c10 */ /* 0x000fe4000ffde0ff */
[----:B------:R-:W-:Y:S01]  /*9990*/  IADD3.X R112, R112, UR18, RZ, P1, !PT ;  /* 0x0000001270707c10 */ /* 0x000fe20008ffe4ff */
[----:B-1----:R-:W5:Y:S01]  /*99a0*/  LDL.LU R125, [R1+0x1c8] ;  /* 0x0001c800017d7983 */ /* 0x002f620000300800 */
[----:B------:R-:W-:-:S02]  /*99b0*/  IADD3 R95, P1, R95, UR15, RZ ;  /* 0x0000000f5f5f7c10 */ /* 0x000fc4000ff3e0ff */
[----:B--2---:R-:W-:Y:S02]  /*99c0*/  IADD3.X R4, R4, UR18, RZ, P0, !PT ;  /* 0x0000001204047c10 */ /* 0x004fe400087fe4ff */
[----:B------:R-:W-:-:S03]  /*99d0*/  IADD3 R118, P0, R118, UR15, RZ ;  /* 0x0000000f76767c10 */ /* 0x000fc6000ff1e0ff */
[----:B------:R0:W-:Y:S04]  /*99e0*/  STL [R1+0x154], R4 ;  /* 0x0001540401007387 */ /* 0x0001e80000100800 */
[----:B0-----:R-:W2:Y:S04]  /*99f0*/  LDL.LU R4, [R1+0x388] ;  /* 0x0003880001047983 */ /* 0x001ea80000300800 */
[----:B------:R-:W-:Y:S04]  /*9a00*/  STL [R1+0x188], R110 ;  /* 0x0001886e01007387 */ /* 0x000fe80000100800 */
[----:B------:R0:W-:Y:S04]  /*9a10*/  STL [R1+0x190], R118 ;  /* 0x0001907601007387 */ /* 0x0001e80000100800 */
[----:B0-----:R-:W5:Y:S04]  /*9a20*/  LDL.LU R118, [R1+0x1d0] ;  /* 0x0001d00001767983 */ /* 0x001f680000300800 */
[----:B------:R0:W-:Y:S04]  /*9a30*/  STL [R1+0x198], R95 ;  /* 0x0001985f01007387 */ /* 0x0001e80000100800 */
[----:B0-----:R-:W5:Y:S04]  /*9a40*/  LDL.LU R95, [R1+0x1d8] ;  /* 0x0001d800015f7983 */ /* 0x001f680000300800 */
[----:B------:R-:W-:Y:S01]  /*9a50*/  STL [R1+0x15c], R112 ;  /* 0x00015c7001007387 */ /* 0x000fe20000100800 */
[----:B---3--:R-:W-:-:S05]  /*9a60*/  IADD3.X R3, R3, UR18, RZ, P2, !PT ;  /* 0x0000001203037c10 */ /* 0x008fca00097fe4ff */
[----:B------:R0:W-:Y:S04]  /*9a70*/  STL [R1+0x164], R3 ;  /* 0x0001640301007387 */ /* 0x0001e80000100800 */
[----:B0-----:R-:W3:Y:S01]  /*9a80*/  LDL.LU R3, [R1+0x384] ;  /* 0x0003840001037983 */ /* 0x001ee20000300800 */
[----:B------:R-:W-:Y:S02]  /*9a90*/  IADD3 R114, P2, R114, UR15, RZ ;  /* 0x0000000f72727c10 */ /* 0x000fe4000ff5e0ff */
[----:B------:R-:W-:-:S03]  /*9aa0*/  IADD3.X R116, R116, UR18, RZ, P3, !PT ;  /* 0x0000001274747c10 */ /* 0x000fc60009ffe4ff */
[----:B------:R-:W-:Y:S01]  /*9ab0*/  STL [R1+0x1a0], R114 ;  /* 0x0001a07201007387 */ /* 0x000fe20000100800 */
[----:B------:R-:W-:-:S03]  /*9ac0*/  IADD3 R120, P3, R120, UR15, RZ ;  /* 0x0000000f78787c10 */ /* 0x000fc6000ff7e0ff */
[----:B------:R-:W-:Y:S01]  /*9ad0*/  STS.U8 [R94+UR12+0x5e00], R92 ;  /* 0x005e005c5e007988 */ /* 0x000fe2000800000c */
[----:B--2---:R-:W-:-:S05]  /*9ae0*/  IADD3.X R4, R4, UR18, RZ, P4, !PT ;  /* 0x0000001204047c10 */ /* 0x004fca000a7fe4ff */
[----:B------:R0:W-:Y:S04]  /*9af0*/  STL [R1+0x174], R4 ;  /* 0x0001740401007387 */ /* 0x0001e80000100800 */
[----:B------:R-:W-:Y:S01]  /*9b00*/  STL [R1+0x16c], R116 ;  /* 0x00016c7401007387 */ /* 0x000fe20000100800 */
[----:B------:R-:W-:-:S03]  /*9b10*/  IADD3 R121, P4, R121, UR15, RZ ;  /* 0x0000000f79797c10 */ /* 0x000fc6000ff9e0ff */
[----:B0-----:R-:W2:Y:S04]  /*9b20*/  LDL.LU R4, [R1+0x380] ;  /* 0x0003800001047983 */ /* 0x001ea80000300800 */
[----:B------:R-:W-:Y:S04]  /*9b30*/  STL [R1+0x1a8], R120 ;  /* 0x0001a87801007387 */ /* 0x000fe80000100800 */
[----:B------:R-:W5:Y:S01]  /*9b40*/  LDL.LU R92, [R1+0x1e0] ;  /* 0x0001e000015c7983 */ /* 0x000f620000300800 */
[----:B---3--:R-:W-:-:S05]  /*9b50*/  IADD3.X R3, R3, UR18, RZ, P5, !PT ;  /* 0x0000001203037c10 */ /* 0x008fca000affe4ff */
[----:B------:R0:W-:Y:S04]  /*9b60*/  STL [R1+0x17c], R3 ;  /* 0x00017c0301007387 */ /* 0x0001e80000100800 */
[----:B------:R-:W-:Y:S04]  /*9b70*/  STL [R1+0x1b0], R121 ;  /* 0x0001b07901007387 */ /* 0x000fe80000100800 */
[----:B0-----:R-:W3:Y:S01]  /*9b80*/  LDL.LU R3, [R1+0x37c] ;  /* 0x00037c0001037983 */ /* 0x001ee20000300800 */
[----:B------:R-:W-:-:S03]  /*9b90*/  IADD3 R122, P5, R122, UR15, RZ ;  /* 0x0000000f7a7a7c10 */ /* 0x000fc6000ffbe0ff */
[----:B------:R0:W-:Y:S04]  /*9ba0*/  STS.U8 [R94+UR12+0x5c00], R90 ;  /* 0x005c005a5e007988 */ /* 0x0001e8000800000c */
[----:B------:R1:W-:Y:S04]  /*9bb0*/  STS.U8 [R94+UR12+0x5a00], R91 ;  /* 0x005a005b5e007988 */ /* 0x0003e8000800000c */
[----:B0-----:R-:W3:Y:S04]  /*9bc0*/  LDL.LU R90, [R1+0x1e8] ;  /* 0x0001e800015a7983 */ /* 0x001ee80000300800 */
[----:B-1----:R-:W3:Y:S04]  /*9bd0*/  LDL.LU R91, [R1+0x1b4] ;  /* 0x0001b400015b7983 */ /* 0x002ee80000300800 */
[----:B------:R-:W3:Y:S04]  /*9be0*/  LDL.LU R100, [R1+0x1f0] ;  /* 0x0001f00001647983 */ /* 0x000ee80000300800 */
[----:B------:R-:W3:Y:S04]  /*9bf0*/  LDL.LU R102, [R1+0x1f8] ;  /* 0x0001f80001667983 */ /* 0x000ee80000300800 */
[----:B------:R-:W3:Y:S04]  /*9c00*/  LDL.LU R104, [R1+0x1c4] ;  /* 0x0001c40001687983 */ /* 0x000ee80000300800 */
[----:B------:R-:W3:Y:S01]  /*9c10*/  LDL.LU R106, [R1+0x200] ;  /* 0x00020000016a7983 */ /* 0x000ee20000300800 */
[----:B--2---:R-:W-:-:S03]  /*9c20*/  IADD3.X R4, R4, UR18, RZ, P6, !PT ;  /* 0x0000001204047c10 */ /* 0x004fc6000b7fe4ff */
[----:B------:R-:W-:Y:S01]  /*9c30*/  STL [R1+0x1b8], R122 ;  /* 0x0001b87a01007387 */ /* 0x000fe20000100800 */
[----:B----4-:R-:W-:-:S03]  /*9c40*/  IADD3 R123, P6, R123, UR15, RZ ;  /* 0x0000000f7b7b7c10 */ /* 0x010fc6000ffde0ff */
[----:B------:R0:W-:Y:S01]  /*9c50*/  STL [R1+0x184], R4 ;  /* 0x0001840401007387 */ /* 0x0001e20000100800 */
[----:B-----5:R-:W-:-:S03]  /*9c60*/  IADD3.X R124, R124, UR18, RZ, P0, !PT ;  /* 0x000000127c7c7c10 */ /* 0x020fc600087fe4ff */
[----:B0-----:R-:W2:Y:S04]  /*9c70*/  LDL.LU R4, [R1+0x378] ;  /* 0x0003780001047983 */ /* 0x001ea80000300800 */
[----:B------:R-:W4:Y:S04]  /*9c80*/  LDL.LU R108, [R1+0x208] ;  /* 0x00020800016c7983 */ /* 0x000f280000300800 */
[----:B------:R-:W5:Y:S04]  /*9c90*/  LDL.LU R110, [R1+0x1d4] ;  /* 0x0001d400016e7983 */ /* 0x000f680000300800 */
[----:B------:R-:W4:Y:S04]  /*9ca0*/  LDL.LU R112, [R1+0x210] ;  /* 0x0002100001707983 */ /* 0x000f280000300800 */
[----:B------:R-:W4:Y:S04]  /*9cb0*/  LDL.LU R114, [R1+0x218] ;  /* 0x0002180001727983 */ /* 0x000f280000300800 */
[----:B------:R-:W4:Y:S04]  /*9cc0*/  LDL.LU R116, [R1+0x220] ;  /* 0x0002200001747983 */ /* 0x000f280000300800 */
[----:B------:R-:W-:Y:S04]  /*9cd0*/  STL [R1+0x1c0], R123 ;  /* 0x0001c07b01007387 */ /* 0x000fe80000100800 */
[----:B------:R-:W-:Y:S01]  /*9ce0*/  STL [R1+0x18c], R124 ;  /* 0x00018c7c01007387 */ /* 0x000fe20000100800 */
[----:B---3--:R-:W-:-:S05]  /*9cf0*/  IADD3.X R3, R3, UR18, RZ, P1, !PT ;  /* 0x0000001203037c10 */ /* 0x008fca0008ffe4ff */
[----:B------:R0:W-:Y:S04]  /*9d00*/  STL [R1+0x194], R3 ;  /* 0x0001940301007387 */ /* 0x0001e80000100800 */
[----:B0-----:R-:W3:Y:S01]  /*9d10*/  LDL.LU R3, [R1+0x374] ;  /* 0x0003740001037983 */ /* 0x001ee20000300800 */
[----:B------:R-:W-:Y:S02]  /*9d20*/  IADD3 R125, P0, R125, UR15, RZ ;  /* 0x0000000f7d7d7c10 */ /* 0x000fe4000ff1e0ff */
[----:B------:R-:W-:-:S03]  /*9d30*/  IADD3 R118, P1, R118, UR15, RZ ;  /* 0x0000000f76767c10 */ /* 0x000fc6000ff3e0ff */
[----:B------:R-:W-:Y:S04]  /*9d40*/  STL [R1+0x1c8], R125 ;  /* 0x0001c87d01007387 */ /* 0x000fe80000100800 */
[----:B------:R-:W4:Y:S04]  /*9d50*/  LDL.LU R120, [R1+0x1ec] ;  /* 0x0001ec0001787983 */ /* 0x000f280000300800 */
[----:B------:R-:W4:Y:S01]  /*9d60*/  LDL.LU R121, [R1+0x228] ;  /* 0x0002280001797983 */ /* 0x000f220000300800 */
[----:B--2---:R-:W-:Y:S02]  /*9d70*/  IADD3.X R4, R4, UR18, RZ, P2, !PT ;  /* 0x0000001204047c10 */ /* 0x004fe400097fe4ff */
[----:B------:R-:W-:-:S03]  /*9d80*/  IADD3 R95, P2, R95, UR15, RZ ;  /* 0x0000000f5f5f7c10 */ /* 0x000fc6000ff5e0ff */
[----:B------:R0:W-:Y:S04]  /*9d90*/  STL [R1+0x19c], R4 ;  /* 0x00019c0401007387 */ /* 0x0001e80000100800 */
[----:B0-----:R-:W2:Y:S04]  /*9da0*/  LDL.LU R4, [R1+0x370] ;  /* 0x0003700001047983 */ /* 0x001ea80000300800 */
[----:B------:R-:W-:Y:S04]  /*9db0*/  STL [R1+0x1d0], R118 ;  /* 0x0001d07601007387 */ /* 0x000fe80000100800 */
[----:B------:R-:W4:Y:S04]  /*9dc0*/  LDL.LU R122, [R1+0x1fc] ;  /* 0x0001fc00017a7983 */ /* 0x000f280000300800 */
[----:B------:R-:W4:Y:S01]  /*9dd0*/  LDL.LU R123, [R1+0x204] ;  /* 0x00020400017b7983 */ /* 0x000f220000300800 */
[----:B---3--:R-:W-:-:S05]  /*9de0*/  IADD3.X R3, R3, UR18, RZ, P3, !PT ;  /* 0x0000001203037c10 */ /* 0x008fca0009ffe4ff */
[----:B------:R0:W-:Y:S04]  /*9df0*/  STL [R1+0x1a4], R3 ;  /* 0x0001a40301007387 */ /* 0x0001e80000100800 */
[----:B------:R1:W-:Y:S04]  /*9e00*/  STL [R1+0x1d8], R95 ;  /* 0x0001d85f01007387 */ /* 0x0003e80000100800 */
[----:B0-----:R-:W3:Y:S01]  /*9e10*/  LDL.LU R3, [R1+0x36c] ;  /* 0x00036c0001037983 */ /* 0x001ee20000300800 */
[----:B------:R-:W-:-:S03]  /*9e20*/  IADD3 R92, P3, R92, UR15, RZ ;  /* 0x0000000f5c5c7c10 */ /* 0x000fc6000ff7e0ff */
[----:B------:R-:W4:Y:S01]  /*9e30*/  LDL.LU R124, [R1+0x20c] ;  /* 0x00020c00017c7983 */ /* 0x000f220000300800 */
[----:B------:R-:W-:-:S03]  /*9e40*/  IADD3.X R91, R91, UR18, RZ, P5, !PT ;  /* 0x000000125b5b7c10 */ /* 0x000fc6000affe4ff */
[----:B------:R-:W4:Y:S04]  /*9e50*/  LDL.LU R125, [R1+0x214] ;  /* 0x00021400017d7983 */ /* 0x000f280000300800 */
[----:B------:R-:W4:Y:S04]  /*9e60*/  LDL.LU R118, [R1+0x21c] ;  /* 0x00021c0001767983 */ /* 0x000f280000300800 */
[----:B-1----:R-:W4:Y:S01]  /*9e70*/  LDL.LU R95, [R1+0x224] ;  /* 0x00022400015f7983 */ /* 0x002f220000300800 */
[----:B--2---:R-:W-:Y:S02]  /*9e80*/  IADD3.X R4, R4, UR18, RZ, P4, !PT ;  /* 0x0000001204047c10 */ /* 0x004fe4000a7fe4ff */
[----:B------:R-:W-:-:S03]  /*9e90*/  IADD3 R90, P4, R90, UR15, RZ ;  /* 0x0000000f5a5a7c10 */ /* 0x000fc6000ff9e0ff */
[----:B------:R0:W-:Y:S04]  /*9ea0*/  STL [R1+0x1ac], R4 ;  /* 0x0001ac0401007387 */ /* 0x0001e80000100800 */
[----:B0-----:R-:W2:Y:S04]  /*9eb0*/  LDL.LU R4, [R1+0x368] ;  /* 0x0003680001047983 */ /* 0x001ea80000300800 */
[----:B------:R-:W-:Y:S04]  /*9ec0*/  STL [R1+0x1e0], R92 ;  /* 0x0001e05c01007387 */ /* 0x000fe80000100800 */
[----:B------:R-:W-:Y:S01]  /*9ed0*/  STL [R1+0x1e8], R90 ;  /* 0x0001e85a01007387 */ /* 0x000fe20000100800 */
[----:B---3--:R-:W-:-:S05]  /*9ee0*/  IADD3.X R3, R3, UR18, RZ, P6, !PT ;  /* 0x0000001203037c10 */ /* 0x008fca000b7fe4ff */
[----:B------:R0:W-:Y:S04]  /*9ef0*/  STL [R1+0x1bc], R3 ;  /* 0x0001bc0301007387 */ /* 0x0001e80000100800 */
[----:B------:R-:W-:Y:S04]  /*9f00*/  STL [R1+0x1b4], R91 ;  /* 0x0001b45b01007387 */ /* 0x000fe80000100800 */
[----:B0-----:R-:W3:Y:S01]  /*9f10*/  LDL.LU R3, [R1+0x364] ;  /* 0x0003640001037983 */ /* 0x001ee20000300800 */
[----:B------:R-:W-:Y:S02]  /*9f20*/  IADD3 R100, P5, R100, UR15, RZ ;  /* 0x0000000f64647c10 */ /* 0x000fe4000ffbe0ff */
[----:B------:R-:W-:-:S02]  /*9f30*/  IADD3 R102, P6, R102, UR15, RZ ;  /* 0x0000000f66667c10 */ /* 0x000fc4000ffde0ff */
[----:B------:R-:W-:Y:S01]  /*9f40*/  IADD3.X R104, R104, UR18, RZ, P0, !PT ;  /* 0x0000001268687c10 */ /* 0x000fe200087fe4ff */
[----:B------:R-:W-:Y:S01]  /*9f50*/  STL [R1+0x1f0], R100 ;  /* 0x0001f06401007387 */ /* 0x000fe20000100800 */
[----:B------:R-:W-:-:S03]  /*9f60*/  IADD3 R106, P0, R106, UR15, RZ ;  /* 0x0000000f6a6a7c10 */ /* 0x000fc6000ff1e0ff */
[----:B------:R-:W-:Y:S01]  /*9f70*/  STL [R1+0x1f8], R102 ;  /* 0x0001f86601007387 */ /* 0x000fe20000100800 */
[----:B-----5:R-:W-:Y:S02]  /*9f80*/  IADD3.X R110, R110, UR18, RZ, P2, !PT ;  /* 0x000000126e6e7c10 */ /* 0x020fe400097fe4ff */
[----:B--2---:R-:W-:Y:S02]  /*9f90*/  IADD3.X R4, R4, UR18, RZ, P1, !PT ;  /* 0x0000001204047c10 */ /* 0x004fe40008ffe4ff */
[----:B----4-:R-:W-:-:S03]  /*9fa0*/  IADD3 R108, P1, R108, UR15, RZ ;  /* 0x0000000f6c6c7c10 */ /* 0x010fc6000ff3e0ff */
[----:B------:R0:W-:Y:S04]  /*9fb0*/  STL [R1+0x1cc], R4 ;  /* 0x0001cc0401007387 */ /* 0x0001e80000100800 */
[----:B------:R-:W-:Y:S04]  /*9fc0*/  STL [R1+0x1c4], R104 ;  /* 0x0001c46801007387 */ /* 0x000fe80000100800 */
        /* <DEDUP_REMOVED lines=11> */
[----:B--2---:R-:W-:Y:S02]  /*a080*/  IADD3.X R4, R4, UR18, RZ, P4, !PT ;  /* 0x0000001204047c10 */ /* 0x004fe4000a7fe4ff */
[----:B------:R-:W-:-:S03]  /*a090*/  IADD3 R116, P4, R116, UR15, RZ ;  /* 0x0000000f74747c10 */ /* 0x000fc6000ff9e0ff */
[----:B------:R0:W-:Y:S04]  /*a0a0*/  STL [R1+0x1e4], R4 ;  /* 0x0001e40401007387 */ /* 0x0001e80000100800 */
[----:B0-----:R-:W2:Y:S04]  /*a0b0*/  LDL.LU R4, [R1+0x358] ;  /* 0x0003580001047983 */ /* 0x001ea80000300800 */
[----:B------:R-:W-:Y:S04]  /*a0c0*/  STL [R1+0x218], R114 ;  /* 0x0002187201007387 */ /* 0x000fe80000100800 */
[----:B------:R-:W-:Y:S04]  /*a0d0*/  STL [R1+0x220], R116 ;  /* 0x0002207401007387 */ /* 0x000fe80000100800 */
[----:B------:R-:W-:Y:S04]  /*a0e0*/  STS.U8 [R94+UR12+0x6000], R96 ;  /* 0x006000605e007988 */ /* 0x000fe8000800000c */
        /* <DEDUP_REMOVED lines=14> */
[----:B------:R0:W-:Y:S01]  /*a1d0*/  STS.U8 [R94+UR12+0x7e00], R89 ;  /* 0x007e00595e007988 */ /* 0x0001e2000800000c */
[----:B------:R1:W-:Y:S06]  /*a1e0*/  MEMBAR.ALL.CTA ;  /* 0x0000000000007992 */ /* 0x0003ec0000008000 */
[----:B-1----:R-:W1:Y:S01]  /*a1f0*/  FENCE.VIEW.ASYNC.S ;  /* 0x00000000000073c6 */ /* 0x002e620000000000 */
[----:B------:R-:W-:-:S04]  /*a200*/  USHF.L.U32 UR6, UR14, 0x7, URZ ;  /* 0x000000070e067899 */ /* 0x000fc8000800063f */
[----:B------:R-:W-:Y:S01]  /*a210*/  ULOP3.LUT UR6, UR6, 0x600, URZ, 0xc0, !UPT ;  /* 0x0000060006067892 */ /* 0x000fe2000f8ec03f */
[----:B0-----:R-:W0:Y:S08]  /*a220*/  LDC R89, c[0x0][0x238] ;  /* 0x00008e00ff597b82 */ /* 0x001e300000000800 */
[----:B-1----:R-:W-:Y:S01]  /*a230*/  BAR.SYNC.DEFER_BLOCKING 0x0 ;  /* 0x0000000000007b1d */ /* 0x002fe20000010000 */
[----:B------:R-:W-:-:S04]  /*a240*/  ULEA.HI UR6, UR12, UR6, URZ, 0x1c ;  /* 0x000000060c067291 */ /* 0x000fc8000f8fe03f */
[----:B------:R-:W-:Y:S01]  /*a250*/  ULOP3.LUT UR6, UR6, 0x3fff, URZ, 0xc0, !UPT ;  /* 0x00003fff06067892 */ /* 0x000fe2000f8ec03f */
[----:B------:R-:W-:Y:S01]  /*a260*/  UMOV UR20, UR4 ;  /* 0x0000000400147c82 */ /* 0x000fe20008000000 */
[----:B------:R-:W-:Y:S01]  /*a270*/  UMOV UR21, 0x80000020 ;  /* 0x8000002000157882 */ /* 0x000fe20000000000 */
[----:B------:R-:W-:-:S04]  /*a280*/  UMOV UR23, 0x80000020 ;  /* 0x8000002000177882 */ /* 0x000fc80000000000 */
[----:B------:R-:W-:Y:S01]  /*a290*/  UMOV UR22, UR6 ;  /* 0x0000000600167c82 */ /* 0x000fe20008000000 */
[----:B------:R-:W-:-:S06]  /*a2a0*/  WARPGROUP.ARRIVE ;  /* 0x00000000000079c5 */ /* 0x000fcc0000000000 */
[----:B------:R-:W-:Y:S01]  /*a2b0*/  QGMMA.64x128x32.F32.E5M2.E5M2 R24, gdesc[UR20], R24 ;  /* 0x01e00000141879f3 */ /* 0x000fe20008703818 */
[----:B---3--:R-:W-:-:S05]  /*a2c0*/  IADD3.X R3, R3, UR18, RZ, P6, !PT ;  /* 0x0000001203037c10 */ /* 0x008fca000b7fe4ff */
[----:B------:R1:W-:Y:S04]  /*a2d0*/  STL [R1+0x1f4], R3 ;  /* 0x0001f40301007387 */ /* 0x0003e80000100800 */
[----:B------:R3:W-:Y:S04]  /*a2e0*/  STL [R1+0x1ec], R120 ;  /* 0x0001ec7801007387 */ /* 0x0007e80000100800 */
[----:B-1----:R-:W4:Y:S01]  /*a2f0*/  LDL.LU R3, [R1+0x354] ;  /* 0x0003540001037983 */ /* 0x002f220000300800 */
[----:B------:R-:W-:Y:S01]  /*a300*/  UMOV UR10, 0xfffffffe ;  /* 0xfffffffe000a7882 */ /* 0x000fe20000000000 */
[----:B------:R-:W-:Y:S01]  /*a310*/  UMOV UR11, 0x7fffffdf ;  /* 0x7fffffdf000b7882 */ /* 0x000fe20000000000 */
[----:B------:R-:W-:-:S02]  /*a320*/  UMOV UR7, URZ ;  /* 0x0000003f00077c82 */ /* 0x000fc40008000000 */
[----:B------:R-:W-:-:S09]  /*a330*/  UIADD3.64 UR10, UR6, -UR10, URZ ;  /* 0x8000000a060a7297 */ /* 0x000fd2000fffe03f */
[----:B------:R-:W-:Y:S01]  /*a340*/  QGMMA.64x128x32.F32.E5M2.E5M2 R24, gdesc[UR8], R24, gsb0 ;  /* 0x01e00000081879f3 */ /* 0x000fe20008003818 */
[----:B------:R-:W-:Y:S02]  /*a350*/  IADD3 R121, P5, R121, UR15, RZ ;  /* 0x0000000f79797c10 */ /* 0x000fe4000ffbe0ff */
[----:B------:R-:W-:Y:S02]  /*a360*/  IADD3.X R122, R122, UR18, RZ, P0, !PT ;  /* 0x000000127a7a7c10 */ /* 0x000fe400087fe4ff */
[----:B------:R-:W-:Y:S02]  /*a370*/  IADD3.X R123, R123, UR18, RZ, P1, !PT ;  /* 0x000000127b7b7c10 */ /* 0x000fe40008ffe4ff */
[----:B------:R-:W-:Y:S01]  /*a380*/  IADD3.X R124, R124, UR18, RZ, P2, !PT ;  /* 0x000000127c7c7c10 */ /* 0x000fe200097fe4ff */
[----:B------:R3:W-:Y:S01]  /*a390*/  STL [R1+0x228], R121 ;  /* 0x0002287901007387 */ /* 0x0007e20000100800 */
[----:B------:R-:W-:Y:S02]  /*a3a0*/  IADD3.X R125, R125, UR18, RZ, P3, !PT ;  /* 0x000000127d7d7c10 */ /* 0x000fe40009ffe4ff */
[----:B------:R-:W-:Y:S01]  /*a3b0*/  IADD3.X R118, R118, UR18, RZ, P4, !PT ;  /* 0x0000001276767c10 */ /* 0x000fe2000a7fe4ff */
[----:B------:R3:W-:Y:S01]  /*a3c0*/  STL [R1+0x1fc], R122 ;  /* 0x0001fc7a01007387 */ /* 0x0007e20000100800 */
[----:B------:R-:W-:-:S03]  /*a3d0*/  IADD3.X R95, R95, UR18, RZ, P5, !PT ;  /* 0x000000125f5f7c10 */ /* 0x000fc6000affe4ff */
[----:B------:R3:W-:Y:S01]  /*a3e0*/  STL [R1+0x204], R123 ;  /* 0x0002047b01007387 */ /* 0x0007e20000100800 */
[----:B------:R-:W-:-:S03]  /*a3f0*/  VIADD R88, R88, 0xffffffff ;  /* 0xffffffff58587836 */ /* 0x000fc60000000000 */
[----:B------:R3:W-:Y:S04]  /*a400*/  STL [R1+0x20c], R124 ;  /* 0x00020c7c01007387 */ /* 0x0007e80000100800 */
[----:B------:R3:W-:Y:S04]  /*a410*/  STL [R1+0x214], R125 ;  /* 0x0002147d01007387 */ /* 0x0007e80000100800 */
[----:B------:R3:W-:Y:S04]  /*a420*/  STL [R1+0x21c], R118 ;  /* 0x00021c7601007387 */ /* 0x0007e80000100800 */
[----:B------:R3:W-:Y:S01]  /*a430*/  STL [R1+0x224], R95 ;  /* 0x0002245f01007387 */ /* 0x0007e20000100800 */
[----:B------:R-:W-:Y:S01]  /*a440*/  ISETP.NE.U32.AND P0, PT, R88, RZ, PT ;  /* 0x000000ff5800720c */ /* 0x000fe20003f05070 */
[----:B0-----:R-:W-:Y:S01]  /*a450*/  IMAD.SHL.U32 R89, R89, 0x40, RZ ;  /* 0x0000004059597824 */ /* 0x001fe200078e00ff */
[----:B------:R-:W-:-:S04]  /*a460*/  UIADD3 UR13, UR13, -0x40, URZ ;  /* 0xffffffc00d0d7890 */ /* 0x000fc8000fffe03f */
[----:B--2---:R-:W-:Y:S01]  /*a470*/  IADD3 R4, P6, R89, R4, RZ ;  /* 0x0000000459047210 */ /* 0x004fe20007fde0ff */
[----:B------:R-:W-:-:S03]  /*a480*/  WARPGROUP.DEPBAR.LE gsb0, 0x0 ;  /* 0x00008000000079c5 */ /* 0x000fc60000010000 */
[----:B----4-:R-:W-:-:S03]  /*a490*/  LEA.HI.X.SX32 R3, R89, R3, 0x1, P6 ;  /* 0x0000000359037211 */ /* 0x010fc600030f0eff */
[----:B---3--:R-:W-:Y:S06]  /*a4a0*/  @P0 BRA `(.L_x_2) ;  /* 0xffffffb800480947 */ /* 0x008fec000383ffff */
.L_x_1:
[----:B------:R-:W2:Y:S01]  /*a4b0*/  LDL.LU R90, [R1+0x318] ;  /* 0x00031800015a7983 */ /* 0x000ea20000300800 */
[----:B------:R-:W-:Y:S01]  /*a4c0*/  F2FP.SATFINITE.E5M2.F32.PACK_AB_MERGE_C R40, R41, R40, RZ ;  /* 0x000000282928723e */ /* 0x000fe200048060ff */
[----:B------:R-:W-:Y:S01]  /*a4d0*/  ULDC UR4, c[0x0][0x244] ;  /* 0x0000910000047ab9 */ /* 0x000fe20000000800 */
[----:B------:R-:W-:Y:S01]  /*a4e0*/  F2FP.SATFINITE.E5M2.F32.PACK_AB_MERGE_C R44, R45, R44, RZ ;  /* 0x0000002c2d2c723e */ /* 0x000fe200048060ff */
[----:B------:R-:W0:Y:S01]  /*a4f0*/  S2R R89, SR_TID.X ;  /* 0x0000000000597919 */ /* 0x000e220000002100 */
[----:B------:R-:W-:Y:S01]  /*a500*/  F2FP.SATFINITE.E5M2.F32.PACK_AB_MERGE_C R48, R49, R48, RZ ;  /* 0x000000303130723e */ /* 0x000fe200048060ff */
[----:B------:R-:W-:Y:S01]  /*a510*/  ULDC.64 UR6, c[0x0][0x228] ;  /* 0x00008a0000067ab9 */ /* 0x000fe20000000a00 */
[----:B------:R-:W-:Y:S01]  /*a520*/  F2FP.SATFINITE.E5M2.F32.PACK_AB_MERGE_C R24, R25, R24, RZ ;  /* 0x000000181918723e */ /* 0x000fe200048060ff */
[----:B------:R-:W3:Y:S01]  /*a530*/  LDL.LU R95, [R1+0x2dc] ;  /* 0x0002dc00015f7983 */ /* 0x000ee20000300800 */
[----:B------:R-:W-:Y:S02]  /*a540*/  F2FP.SATFINITE.E5M2.F32.PACK_AB_MERGE_C R28, R29, R28, RZ ;  /* 0x0000001c1d1c723e */ /* 0x000fe400048060ff */
[----:B------:R-:W-:Y:S01]  /*a550*/  F2FP.SATFINITE.E5M2.F32.PACK_AB_MERGE_C R32, R33, R32, RZ ;  /* 0x000000202120723e */ /* 0x000fe200048060ff */
[----:B------:R-:W4:Y:S01]  /*a560*/  LDL.LU R94, [R1+0x23c] ;  /* 0x00023c00015e7983 */ /* 0x000f220000300800 */
[----:B------:R-:W-:-:S02]  /*a570*/  LOP3.LUT R40, R40, 0xffff, RZ, 0xc0, !PT ;  /* 0x0000ffff28287812 */ /* 0x000fc400078ec0ff */
[----:B------:R-:W-:Y:S01]  /*a580*/  LOP3.LUT R5, R44, 0xffff, RZ, 0xc0, !PT ;  /* 0x0000ffff2c057812 */ /* 0x000fe200078ec0ff */
[----:B------:R-:W5:Y:S01]  /*a590*/  LDL.LU R93, [R1+0x2d8] ;  /* 0x0002d800015d7983 */ /* 0x000f620000300800 */
[----:B------:R-:W-:Y:S02]  /*a5a0*/  LOP3.LUT R48, R48, 0xffff, RZ, 0xc0, !PT ;  /* 0x0000ffff30307812 */ /* 0x000fe400078ec0ff */
[----:B------:R-:W-:Y:S01]  /*a5b0*/  F2FP.SATFINITE.E5M2.F32.PACK_AB_MERGE_C R56, R57, R56, RZ ;  /* 0x000000383938723e */ /* 0x000fe200048060ff */
[----:B------:R-:W5:Y:S01]  /*a5c0*/  LDL.LU R92, [R1+0x2f8] ;  /* 0x0002f800015c7983 */ /* 0x000f620000300800 */
[----:B------:R-:W-:Y:S02]  /*a5d0*/  F2FP.SATFINITE.E5M2.F32.PACK_AB_MERGE_C R60, R61, R60, RZ ;  /* 0x0000003c3d3c723e */ /* 0x000fe400048060ff */
[----:B------:R-:W-:Y:S01]  /*a5e0*/  F2FP.SATFINITE.E5M2.F32.PACK_AB_MERGE_C R64, R65, R64, RZ ;  /* 0x000000404140723e */ /* 0x000fe200048060ff */
[----:B------:R-:W5:Y:S01]  /*a5f0*/  LDL.LU R91, [R1+0x2f4] ;  /* 0x0002f400015b7983 */ /* 0x000f620000300800 */
[----:B------:R-:W-:-:S02]  /*a600*/  LOP3.LUT R24, R24, 0xffff, RZ, 0xc0, !PT ;  /* 0x0000ffff18187812 */ /* 0x000fc400078ec0ff */
[----:B------:R-:W-:Y:S02]  /*a610*/  LOP3.LUT R32, R32, 0xffff, RZ, 0xc0, !PT ;  /* 0x0000ffff20207812 */ /* 0x000fe400078ec0ff */
[----:B------:R-:W-:Y:S02]  /*a620*/  PRMT R11, R48, 0x3340, R1 ;  /* 0x00003340300b7816 */ /* 0x000fe40000000001 */
[----:B------:R-:W-:Y:S02]  /*a630*/  LOP3.LUT R56, R56, 0xffff, RZ, 0xc0, !PT ;  /* 0x0000ffff38387812 */ /* 0x000fe400078ec0ff */
[----:B------:R-:W-:Y:S02]  /*a640*/  LOP3.LUT R7, R60, 0xffff, RZ, 0xc0, !PT ;  /* 0x0000ffff3c077812 */ /* 0x000fe400078ec0ff */
[----:B------:R-:W-:Y:S01]  /*a650*/  LOP3.LUT R64, R64, 0xffff, RZ, 0xc0, !PT ;  /* 0x0000ffff40407812 */ /* 0x000fe200078ec0ff */
[----:B0-----:R-:W-:Y:S01]  /*a660*/  IMAD.SHL.U32 R0, R89, 0x400, RZ ;  /* 0x0000040059007824 */ /* 0x001fe200078e00ff */
[----:B------:R-:W-:Y:S01]  /*a670*/  F2FP.SATFINITE.E5M2.F32.PACK_AB_MERGE_C R72, R73, R72, RZ ;  /* 0x000000484948723e */ /* 0x000fe200048060ff */
[----:B------:R-:W-:Y:S01]  /*a680*/  IMAD.SHL.U32 R3, R89, 0x20, RZ ;  /* 0x0000002059037824 */ /* 0x000fe200078e00ff */
[----:B------:R-:W-:Y:S01]  /*a690*/  F2FP.SATFINITE.E5M2.F32.PACK_AB_MERGE_C R76, R77, R76, RZ ;  /* 0x0000004c4d4c723e */ /* 0x000fe200048060ff */
[C---:B------:R-:W-:Y:S01]  /*a6a0*/  IMAD.SHL.U32 R2, R89.reuse, 0x1000, RZ ;  /* 0x0000100059027824 */ /* 0x040fe200078e00ff */
[----:B------:R-:W-:Y:S01]  /*a6b0*/  LOP3.LUT R0, R0, 0x6000, RZ, 0xc0, !PT ;  /* 0x0000600000007812 */ /* 0x000fe200078ec0ff */
[----:B------:R-:W-:Y:S01]  /*a6c0*/  IMAD.SHL.U32 R8, R89, 0x10, RZ ;  /* 0x0000001059087824 */ /* 0x000fe200078e00ff */
[----:B------:R-:W-:Y:S01]  /*a6d0*/  F2FP.SATFINITE.E5M2.F32.PACK_AB_MERGE_C R80, R81, R80, RZ ;  /* 0x000000505150723e */ /* 0x000fe200048060ff */
[----:B------:R-:W-:Y:S01]  /*a6e0*/  IMAD.SHL.U32 R23, R89, 0x4, RZ ;  /* 0x0000000459177824 */ /* 0x000fe200078e00ff */
[----:B------:R-:W-:-:S02]  /*a6f0*/  LOP3.LUT R0, R0, 0x60, R3, 0xf8, !PT ;  /* 0x0000006000007812 */ /* 0x000fc400078ef803 */
[----:B------:R-:W-:Y:S02]  /*a700*/  LOP3.LUT R15, R2, 0x6000, RZ, 0xc0, !PT ;  /* 0x00006000020f7812 */ /* 0x000fe400078ec0ff */
[----:B------:R-:W-:Y:S02]  /*a710*/  LOP3.LUT R3, R28, 0xffff, RZ, 0xc0, !PT ;  /* 0x0000ffff1c037812 */ /* 0x000fe400078ec0ff */
[----:B------:R-:W-:Y:S02]  /*a720*/  PRMT R2, R40, 0x3340, R5 ;  /* 0x0000334028027816 */ /* 0x000fe40000000005 */
[----:B------:R-:W-:Y:S02]  /*a730*/  PRMT R9, R32, 0x3340, R1 ;  /* 0x0000334020097816 */ /* 0x000fe40000000001 */
[----:B------:R-:W-:Y:S02]  /*a740*/  PRMT R4, R24, 0x3340, R3 ;  /* 0x0000334018047816 */ /* 0x000fe40000000003 */
[----:B------:R-:W-:-:S02]  /*a750*/  PRMT R2, R2, 0x5410, R11 ;  /* 0x0000541002027816 */ /* 0x000fc4000000000b */
[----:B------:R-:W-:Y:S02]  /*a760*/  F2FP.SATFINITE.E5M2.F32.PACK_AB_MERGE_C R26, R27, R26, RZ ;  /* 0x0000001a1b1a723e */ /* 0x000fe400048060ff */
[----:B------:R-:W-:Y:S02]  /*a770*/  F2FP.SATFINITE.E5M2.F32.PACK_AB_MERGE_C R30, R31, R30, RZ ;  /* 0x0000001e1f1e723e */ /* 0x000fe400048060ff */
[----:B------:R-:W-:Y:S02]  /*a780*/  F2FP.SATFINITE.E5M2.F32.PACK_AB_MERGE_C R34, R35, R34, RZ ;  /* 0x000000222322723e */ /* 0x000fe400048060ff */
[----:B------:R-:W-:Y:S02]  /*a790*/  PRMT R13, R64, 0x3340, R1 ;  /* 0x00003340400d7816 */ /* 0x000fe40000000001 */
[----:B------:R-:W-:Y:S02]  /*a7a0*/  PRMT R6, R56, 0x3340, R7 ;  /* 0x0000334038067816 */ /* 0x000fe40000000007 */
[----:B------:R-:W-:-:S02]  /*a7b0*/  LOP3.LUT R10, R89, 0x180, RZ, 0xc0, !PT ;  /* 0x00000180590a7812 */ /* 0x000fc400078ec0ff */
[----:B------:R-:W-:Y:S02]  /*a7c0*/  F2FP.SATFINITE.E5M2.F32.PACK_AB_MERGE_C R42, R43, R42, RZ ;  /* 0x0000002a2b2a723e */ /* 0x000fe400048060ff */
[----:B------:R-:W-:Y:S02]  /*a7d0*/  F2FP.SATFINITE.E5M2.F32.PACK_AB_MERGE_C R46, R47, R46, RZ ;  /* 0x0000002e2f2e723e */ /* 0x000fe400048060ff */
[----:B------:R-:W-:Y:S02]  /*a7e0*/  F2FP.SATFINITE.E5M2.F32.PACK_AB_MERGE_C R50, R51, R50, RZ ;  /* 0x000000323332723e */ /* 0x000fe400048060ff */
[----:B------:R-:W-:Y:S02]  /*a7f0*/  PRMT R4, R4, 0x5410, R9 ;  /* 0x0000541004047816 */ /* 0x000fe40000000009 */
[----:B------:R-:W-:Y:S02]  /*a800*/  LOP3.LUT R80, R80, 0xffff, RZ, 0xc0, !PT ;  /* 0x0000ffff50507812 */ /* 0x000fe400078ec0ff */
[----:B------:R-:W-:-:S02]  /*a810*/  LOP3.LUT R72, R72, 0xffff, RZ, 0xc0, !PT ;  /* 0x0000ffff48487812 */ /* 0x000fc400078ec0ff */
[----:B------:R-:W-:Y:S02]  /*a820*/  LOP3.LUT R17, R76, 0xffff, RZ, 0xc0, !PT ;  /* 0x0000ffff4c117812 */ /* 0x000fe400078ec0ff */
[----:B------:R-:W-:Y:S02]  /*a830*/  SHF.R.U32.HI R24, RZ, 0x8, R24 ;  /* 0x00000008ff187819 */ /* 0x000fe40000011618 */
[----:B------:R-:W-:Y:S02]  /*a840*/  SHF.R.U32.HI R3, RZ, 0x8, R3 ;  /* 0x00000008ff037819 */ /* 0x000fe40000011603 */
[----:B------:R-:W-:Y:S02]  /*a850*/  PRMT R6, R6, 0x5410, R13 ;  /* 0x0000541006067816 */ /* 0x000fe4000000000d */
[----:B------:R-:W-:Y:S02]  /*a860*/  LOP3.LUT R26, R26, 0xffff, RZ, 0xc0, !PT ;  /* 0x0000ffff1a1a7812 */ /* 0x000fe400078ec0ff */
[----:B------:R-:W-:-:S02]  /*a870*/  LOP3.LUT R9, R30, 0xffff, RZ, 0xc0, !PT ;  /* 0x0000ffff1e097812 */ /* 0x000fc400078ec0ff */
[----:B------:R-:W-:Y:S02]  /*a880*/  LOP3.LUT R34, R34, 0xffff, RZ, 0xc0, !PT ;  /* 0x0000ffff22227812 */ /* 0x000fe400078ec0ff */
[----:B------:R-:W-:Y:S02]  /*a890*/  SHF.R.U32.HI R32, RZ, 0x8, R32 ;  /* 0x00000008ff207819 */ /* 0x000fe40000011620 */
[----:B------:R-:W-:Y:S02]  /*a8a0*/  LOP3.LUT R8, R15, 0x7f0, R8, 0xf8, !PT ;  /* 0x000007f00f087812 */ /* 0x000fe400078ef808 */
[----:B------:R-:W-:Y:S02]  /*a8b0*/  LOP3.LUT R42, R42, 0xffff, RZ, 0xc0, !PT ;  /* 0x0000ffff2a2a7812 */ /* 0x000fe400078ec0ff */
[----:B------:R-:W-:Y:S02]  /*a8c0*/  LOP3.LUT R15, R46, 0xffff, RZ, 0xc0, !PT ;  /* 0x0000ffff2e0f7812 */ /* 0x000fe400078ec0ff */
[----:B------:R-:W-:-:S02]  /*a8d0*/  LOP3.LUT R50, R50, 0xffff, RZ, 0xc0, !PT ;  /* 0x0000ffff32327812 */ /* 0x000fc400078ec0ff */
[----:B------:R-:W-:Y:S02]  /*a8e0*/  SHF.R.U32.HI R29, RZ, 0x2, R10 ;  /* 0x00000002ff1d7819 */ /* 0x000fe4000001160a */
[----:B------:R-:W-:Y:S02]  /*a8f0*/  PRMT R12, R80, 0x3340, R1 ;  /* 0x00003340500c7816 */ /* 0x000fe40000000001 */
[----:B------:R-:W-:Y:S02]  /*a900*/  SHF.R.U32.HI R40, RZ, 0x8, R40 ;  /* 0x00000008ff287819 */ /* 0x000fe40000011628 */
[----:B------:R-:W-:Y:S02]  /*a910*/  SHF.R.U32.HI R5, RZ, 0x8, R5 ;  /* 0x00000008ff057819 */ /* 0x000fe40000011605 */
[----:B------:R-:W-:Y:S02]  /*a920*/  LOP3.LUT R3, R3, 0xffff, RZ, 0xc0, !PT ;  /* 0x0000ffff03037812 */ /* 0x000fe400078ec0ff */
[----:B------:R-:W-:-:S02]  /*a930*/  PRMT R19, R34, 0x3340, R1 ;  /* 0x0000334022137816 */ /* 0x000fc40000000001 */
[----:B------:R-:W-:Y:S02]  /*a940*/  PRMT R14, R26, 0x3340, R9 ;  /* 0x000033401a0e7816 */ /* 0x000fe40000000009 */
[----:B------:R-:W-:Y:S02]  /*a950*/  SHF.R.U32.HI R48, RZ, 0x8, R48 ;  /* 0x00000008ff307819 */ /* 0x000fe40000011630 */
[----:B------:R-:W-:Y:S02]  /*a960*/  LOP3.LUT R32, R32, 0xffff, RZ, 0xc0, !PT ;  /* 0x0000ffff20207812 */ /* 0x000fe400078ec0ff */
[----:B------:R-:W-:Y:S02]  /*a970*/  F2FP.SATFINITE.E5M2.F32.PACK_AB_MERGE_C R58, R59, R58, RZ ;  /* 0x0000003a3b3a723e */ /* 0x000fe400048060ff */
[----:B------:R-:W-:Y:S02]  /*a980*/  F2FP.SATFINITE.E5M2.F32.PACK_AB_MERGE_C R62, R63, R62, RZ ;  /* 0x0000003e3f3e723e */ /* 0x000fe400048060ff */
[----:B------:R-:W-:-:S02]  /*a990*/  F2FP.SATFINITE.E5M2.F32.PACK_AB_MERGE_C R66, R67, R66, RZ ;  /* 0x000000424342723e */ /* 0x000fc400048060ff */
[----:B------:R-:W-:Y:S02]  /*a9a0*/  PRMT R21, R50, 0x3340, R1 ;  /* 0x0000334032157816 */ /* 0x000fe40000000001 */
[----:B------:R-:W-:Y:S02]  /*a9b0*/  PRMT R16, R42, 0x3340, R15 ;  /* 0x000033402a107816 */ /* 0x000fe4000000000f */
[----:B------:R-:W-:Y:S02]  /*a9c0*/  SHF.R.U32.HI R56, RZ, 0x8, R56 ;  /* 0x00000008ff387819 */ /* 0x000fe40000011638 */
[----:B------:R-:W-:Y:S02]  /*a9d0*/  SHF.R.U32.HI R7, RZ, 0x8, R7 ;  /* 0x00000008ff077819 */ /* 0x000fe40000011607 */
[----:B------:R-:W-:Y:S02]  /*a9e0*/  SHF.R.U32.HI R64, RZ, 0x8, R64 ;  /* 0x00000008ff407819 */ /* 0x000fe40000011640 */
[----:B------:R-:W-:-:S02]  /*a9f0*/  F2FP.SATFINITE.E5M2.F32.PACK_AB_MERGE_C R74, R75, R74, RZ ;  /* 0x0000004a4b4a723e */ /* 0x000fc400048060ff */
[----:B------:R-:W-:Y:S02]  /*aa00*/  F2FP.SATFINITE.E5M2.F32.PACK_AB_MERGE_C R78, R79, R78, RZ ;  /* 0x0000004e4f4e723e */ /* 0x000fe400048060ff */
[----:B------:R-:W-:Y:S02]  /*aa10*/  F2FP.SATFINITE.E5M2.F32.PACK_AB_MERGE_C R82, R83, R82, RZ ;  /* 0x000000525352723e */ /* 0x000fe400048060ff */
[----:B------:R-:W-:Y:S02]  /*aa20*/  LOP3.LUT R5, R5, 0xffff, RZ, 0xc0, !PT ;  /* 0x0000ffff05057812 */ /* 0x000fe400078ec0ff */
[----:B------:R-:W-:Y:S02]  /*aa30*/  SHF.R.U32.HI R26, RZ, 0x8, R26 ;  /* 0x00000008ff1a7819 */ /* 0x000fe4000001161a */
[----:B------:R-:W-:Y:S02]  /*aa40*/  SHF.R.U32.HI R9, RZ, 0x8, R9 ;  /* 0x00000008ff097819 */ /* 0x000fe40000011609 */
[----:B------:R-:W-:-:S02]  /*aa50*/  LOP3.LUT R48, R48, 0xffff, RZ, 0xc0, !PT ;  /* 0x0000ffff30307812 */ /* 0x000fc400078ec0ff */
[----:B------:R-:W-:Y:S02]  /*aa60*/  F2FP.SATFINITE.E5M2.F32.PACK_AB_MERGE_C R36, R37, R36, RZ ;  /* 0x000000242524723e */ /* 0x000fe400048060ff */
[----:B------:R-:W-:Y:S02]  /*aa70*/  LOP3.LUT R58, R58, 0xffff, RZ, 0xc0, !PT ;  /* 0x0000ffff3a3a7812 */ /* 0x000fe400078ec0ff */
[----:B------:R-:W-:Y:S02]  /*aa80*/  LOP3.LUT R66, R66, 0xffff, RZ, 0xc0, !PT ;  /* 0x0000ffff42427812 */ /* 0x000fe400078ec0ff */
[----:B------:R-:W-:Y:S02]  /*aa90*/  SHF.R.U32.HI R80, RZ, 0x8, R80 ;  /* 0x00000008ff507819 */ /* 0x000fe40000011650 */
[----:B------:R-:W-:Y:S02]  /*aaa0*/  LOP3.LUT R7, R7, 0xffff, RZ, 0xc0, !PT ;  /* 0x0000ffff07077812 */ /* 0x000fe400078ec0ff */
[----:B------:R-:W-:-:S02]  /*aab0*/  LOP3.LUT R56, R56, 0xffff, RZ, 0xc0, !PT ;  /* 0x0000ffff38387812 */ /* 0x000fc400078ec0ff */
[----:B------:R-:W-:Y:S02]  /*aac0*/  LOP3.LUT R22, R64, 0xffff, RZ, 0xc0, !PT ;  /* 0x0000ffff40167812 */ /* 0x000fe400078ec0ff */
[----:B------:R-:W-:Y:S02]  /*aad0*/  LOP3.LUT R82, R82, 0xffff, RZ, 0xc0, !PT ;  /* 0x0000ffff52527812 */ /* 0x000fe400078ec0ff */
[----:B------:R-:W-:Y:S02]  /*aae0*/  LOP3.LUT R74, R74, 0xffff, RZ, 0xc0, !PT ;  /* 0x0000ffff4a4a7812 */ /* 0x000fe400078ec0ff */
[----:B------:R-:W-:Y:S02]  /*aaf0*/  SHF.R.U32.HI R34, RZ, 0x8, R34 ;  /* 0x00000008ff227819 */ /* 0x000fe40000011622 */
[----:B------:R-:W-:Y:S02]  /*ab00*/  LOP3.LUT R9, R9, 0xffff, RZ, 0xc0, !PT ;  /* 0x0000ffff09097812 */ /* 0x000fe400078ec0ff */
[----:B------:R-:W-:-:S02]  /*ab10*/  LOP3.LUT R26, R26, 0xffff, RZ, 0xc0, !PT ;  /* 0x0000ffff1a1a7812 */ /* 0x000fc400078ec0ff */
[----:B------:R-:W-:Y:S02]  /*ab20*/  PRMT R25, R66, 0x3340, R1 ;  /* 0x0000334042197816 */ /* 0x000fe40000000001 */
[----:B------:R-:W-:Y:S02]  /*ab30*/  F2FP.SATFINITE.E5M2.F32.PACK_AB_MERGE_C R68, R69, R68, RZ ;  /* 0x000000444544723e */ /* 0x000fe400048060ff */
[----:B------:R-:W-:Y:S02]  /*ab40*/  LOP3.LUT R80, R80, 0xffff, RZ, 0xc0, !PT ;  /* 0x0000ffff50507812 */ /* 0x000fe400078ec0ff */
[----:B------:R-:W-:Y:S02]  /*ab50*/  PRMT R7, R56, 0x3340, R7 ;  /* 0x0000334038077816 */ /* 0x000fe40000000007 */
[----:B------:R-:W-:Y:S02]  /*ab60*/  PRMT R22, R22, 0x3340, R1 ;  /* 0x0000334016167816 */ /* 0x000fe40000000001 */
[----:B------:R-:W-:-:S02]  /*ab70*/  SHF.R.U32.HI R42, RZ, 0x8, R42 ;  /* 0x00000008ff2a7819 */ /* 0x000fc4000001162a */
[----:B------:R-:W-:Y:S02]  /*ab80*/  SHF.R.U32.HI R15, RZ, 0x8, R15 ;  /* 0x00000008ff0f7819 */ /* 0x000fe4000001160f */
[----:B------:R-:W-:Y:S02]  /*ab90*/  SHF.R.U32.HI R50, RZ, 0x8, R50 ;  /* 0x00000008ff327819 */ /* 0x000fe40000011632 */
[----:B------:R-:W-:Y:S02]  /*aba0*/  SHF.R.U32.HI R66, RZ, 0x8, R66 ;  /* 0x00000008ff427819 */ /* 0x000fe40000011642 */
[----:B------:R-:W-:Y:S02]  /*abb0*/  PRMT R27, R82, 0x3340, R1 ;  /* 0x00003340521b7816 */ /* 0x000fe40000000001 */
[----:B------:R-:W-:Y:S02]  /*abc0*/  PRMT R9, R26, 0x3340, R9 ;  /* 0x000033401a097816 */ /* 0x000fe40000000009 */
[----:B------:R-:W-:-:S02]  /*abd0*/  SHF.R.U32.HI R82, RZ, 0x8, R82 ;  /* 0x00000008ff527819 */ /* 0x000fc40000011652 */
[----:B------:R-:W-:Y:S02]  /*abe0*/  LOP3.LUT R15, R15, 0xffff, RZ, 0xc0, !PT ;  /* 0x0000ffff0f0f7812 */ /* 0x000fe400078ec0ff */
[----:B------:R-:W-:Y:S02]  /*abf0*/  LOP3.LUT R42, R42, 0xffff, RZ, 0xc0, !PT ;  /* 0x0000ffff2a2a7812 */ /* 0x000fe400078ec0ff */
[----:B------:R-:W-:Y:S02]  /*ac00*/  LOP3.LUT R50, R50, 0xffff, RZ, 0xc0, !PT ;  /* 0x0000ffff32327812 */ /* 0x000fe400078ec0ff */
[----:B------:R-:W-:Y:S02]  /*ac10*/  LOP3.LUT R66, R66, 0xffff, RZ, 0xc0, !PT ;  /* 0x0000ffff42427812 */ /* 0x000fe400078ec0ff */
[----:B------:R-:W-:Y:S02]  /*ac20*/  PRMT R22, R7, 0x5410, R22 ;  /* 0x0000541007167816 */ /* 0x000fe40000000016 */
[----:B------:R-:W-:-:S02]  /*ac30*/  F2FP.SATFINITE.E5M2.F32.PACK_AB_MERGE_C R38, R39, R38, RZ ;  /* 0x000000262726723e */ /* 0x000fc400048060ff */
[----:B------:R-:W-:Y:S02]  /*ac40*/  F2FP.SATFINITE.E5M2.F32.PACK_AB_MERGE_C R84, R85, R84, RZ ;  /* 0x000000545554723e */ /* 0x000fe400048060ff */
[----:B------:R-:W-:Y:S02]  /*ac50*/  LOP3.LUT R82, R82, 0xffff, RZ, 0xc0, !PT ;  /* 0x0000ffff52527812 */ /* 0x000fe400078ec0ff */
[----:B------:R-:W-:Y:S02]  /*ac60*/  F2FP.SATFINITE.E5M2.F32.PACK_AB_MERGE_C R54, R55, R54, RZ ;  /* 0x000000363736723e */ /* 0x000fe400048060ff */
[----:B------:R-:W-:Y:S02]  /*ac70*/  PRMT R15, R42, 0x3340, R15 ;  /* 0x000033402a0f7816 */ /* 0x000fe4000000000f */
[--C-:B------:R-:W-:Y:S02]  /*ac80*/  PRMT R50, R50, 0x3340, R1.reuse ;  /* 0x0000334032327816 */ /* 0x100fe40000000001 */
[----:B------:R-:W-:-:S02]  /*ac90*/  PRMT R66, R66, 0x3340, R1 ;  /* 0x0000334042427816 */ /* 0x000fc40000000001 */
[----:B------:R-:W-:Y:S02]  /*aca0*/  F2FP.SATFINITE.E5M2.F32.PACK_AB_MERGE_C R86, R87, R86, RZ ;  /* 0x000000565756723e */ /* 0x000fe400048060ff */
[----:B------:R-:W-:Y:S02]  /*acb0*/  F2FP.SATFINITE.E5M2.F32.PACK_AB_MERGE_C R52, R53, R52, RZ ;  /* 0x000000343534723e */ /* 0x000fe400048060ff */
[----:B------:R-:W-:Y:S02]  /*acc0*/  F2FP.SATFINITE.E5M2.F32.PACK_AB_MERGE_C R70, R71, R70, RZ ;  /* 0x000000464746723e */ /* 0x000fe400048060ff */
[----:B------:R-:W-:Y:S02]  /*acd0*/  PRMT R82, R82, 0x3340, R1 ;  /* 0x0000334052527816 */ /* 0x000fe40000000001 */
[----:B------:R-:W-:Y:S02]  /*ace0*/  LOP3.LUT R84, R84, 0xffff, RZ, 0xc0, !PT ;  /* 0x0000ffff54547812 */ /* 0x000fe400078ec0ff */
[----:B------:R-:W-:-:S02]  /*acf0*/  PRMT R15, R15, 0x5410, R50 ;  /* 0x000054100f0f7816 */ /* 0x000fc40000000032 */
[----:B------:R-:W-:Y:S02]  /*ad00*/  LOP3.LUT R54, R54, 0xffff, RZ, 0xc0, !PT ;  /* 0x0000ffff36367812 */ /* 0x000fe400078ec0ff */
[----:B--2---:R-:W-:Y:S02]  /*ad10*/  LOP3.LUT R11, R90, 0x300, RZ, 0xc0, !PT ;  /* 0x000003005a0b7812 */ /* 0x004fe400078ec0ff */
[----:B------:R-:W2:Y:S03]  /*ad20*/  LDL.LU R90, [R1+0x2d4] ;  /* 0x0002d400015a7983 */ /* 0x000ea60000300800 */
[----:B------:R-:W-:Y:S01]  /*ad30*/  IMAD R13, R10, 0x10, R11 ;  /* 0x000000100a0d7824 */ /* 0x000fe200078e020b */
[----:B------:R-:W-:Y:S01]  /*ad40*/  PRMT R11, R72, 0x3340, R17 ;  /* 0x00003340480b7816 */ /* 0x000fe20000000011 */
[----:B------:R-:W2:Y:S01]  /*ad50*/  LDL.LU R89, [R1+0x2d0] ;  /* 0x0002d00001597983 */ /* 0x000ea20000300800 */
[----:B------:R-:W-:Y:S01]  /*ad60*/  LOP3.LUT R10, R24, 0xffff, RZ, 0xc0, !PT ;  /* 0x0000ffff180a7812 */ /* 0x000fe200078ec0ff */
[----:B------:R-:W-:Y:S01]  /*ad70*/  IMAD.IADD R20, R0, 0x1, R13 ;  /* 0x0000000100147824 */ /* 0x000fe200078e020d */
[----:B------:R-:W-:Y:S01]  /*ad80*/  LOP3.LUT R0, R8, R29, RZ, 0x3c, !PT ;  /* 0x0000001d08007212 */ /* 0x000fe200078e3cff */
[----:B------:R-:W2:Y:S01]  /*ad90*/  LDL.LU R88, [R1+0x2cc] ;  /* 0x0002cc0001587983 */ /* 0x000ea20000300800 */
[----:B------:R-:W-:-:S02]  /*ada0*/  PRMT R11, R11, 0x5410, R12 ;  /* 0x000054100b0b7816 */ /* 0x000fc4000000000c */
[----:B------:R-:W-:Y:S02]  /*adb0*/  LOP3.LUT R8, R40, 0xffff, RZ, 0xc0, !PT ;  /* 0x0000ffff28087812 */ /* 0x000fe400078ec0ff */
[----:B------:R-:W-:Y:S02]  /*adc0*/  PRMT R10, R10, 0x3340, R3 ;  /* 0x000033400a0a7816 */ /* 0x000fe40000000003 */
[----:B------:R-:W-:Y:S02]  /*add0*/  PRMT R12, R14, 0x5410, R19 ;  /* 0x000054100e0c7816 */ /* 0x000fe40000000013 */
[----:B------:R-:W-:Y:S02]  /*ade0*/  PRMT R3, R32, 0x3340, R1 ;  /* 0x0000334020037816 */ /* 0x000fe40000000001 */
[----:B------:R-:W-:Y:S02]  /*adf0*/  SHF.R.U32.HI R17, RZ, 0x8, R17 ;  /* 0x00000008ff117819 */ /* 0x000fe40000011611 */
[----:B------:R-:W-:-:S02]  /*ae00*/  LOP3.LUT R19, R62, 0xffff, RZ, 0xc0, !PT ;  /* 0x0000ffff3e137812 */ /* 0x000fc400078ec0ff */
[----:B------:R-:W-:Y:S02]  /*ae10*/  SHF.R.U32.HI R72, RZ, 0x8, R72 ;  /* 0x00000008ff487819 */ /* 0x000fe40000011648 */
[----:B------:R-:W-:Y:S02]  /*ae20*/  PRMT R13, R16, 0x5410, R21 ;  /* 0x00005410100d7816 */ /* 0x000fe40000000015 */
[----:B------:R-:W-:Y:S02]  /*ae30*/  LOP3.LUT R21, R78, 0xffff, RZ, 0xc0, !PT ;  /* 0x0000ffff4e157812 */ /* 0x000fe400078ec0ff */
[----:B------:R-:W-:Y:S02]  /*ae40*/  PRMT R8, R8, 0x3340, R5 ;  /* 0x0000334008087816 */ /* 0x000fe40000000005 */
[----:B------:R-:W-:Y:S02]  /*ae50*/  PRMT R5, R48, 0x3340, R1 ;  /* 0x0000334030057816 */ /* 0x000fe40000000001 */
[----:B------:R-:W-:-:S02]  /*ae60*/  LOP3.LUT R16, R17, 0xffff, RZ, 0xc0, !PT ;  /* 0x0000ffff11107812 */ /* 0x000fc400078ec0ff */
[----:B------:R-:W-:Y:S02]  /*ae70*/  PRMT R10, R10, 0x5410, R3 ;  /* 0x000054100a0a7816 */ /* 0x000fe40000000003 */
[--C-:B------:R-:W-:Y:S02]  /*ae80*/  PRMT R14, R58, 0x3340, R19.reuse ;  /* 0x000033403a0e7816 */ /* 0x100fe40000000013 */
[----:B------:R-:W-:Y:S02]  /*ae90*/  LOP3.LUT R17, R72, 0xffff, RZ, 0xc0, !PT ;  /* 0x0000ffff48117812 */ /* 0x000fe400078ec0ff */
[----:B------:R-:W-:Y:S02]  /*aea0*/  LOP3.LUT R3, R36, 0xffff, RZ, 0xc0, !PT ;  /* 0x0000ffff24037812 */ /* 0x000fe400078ec0ff */
[----:B------:R-:W-:Y:S02]  /*aeb0*/  SHF.R.U32.HI R58, RZ, 0x8, R58 ;  /* 0x00000008ff3a7819 */ /* 0x000fe4000001163a */
[----:B------:R-:W-:-:S02]  /*aec0*/  SHF.R.U32.HI R19, RZ, 0x8, R19 ;  /* 0x00000008ff137819 */ /* 0x000fc40000011613 */
[--C-:B------:R-:W-:Y:S02]  /*aed0*/  PRMT R18, R74, 0x3340, R21.reuse ;  /* 0x000033404a127816 */ /* 0x100fe40000000015 */
[----:B------:R-:W-:Y:S02]  /*aee0*/  LOP3.LUT R24, R34, 0xffff, RZ, 0xc0, !PT ;  /* 0x0000ffff22187812 */ /* 0x000fe400078ec0ff */
[----:B------:R-:W-:Y:S02]  /*aef0*/  SHF.R.U32.HI R74, RZ, 0x8, R74 ;  /* 0x00000008ff4a7819 */ /* 0x000fe4000001164a */
[----:B------:R-:W-:Y:S02]  /*af00*/  SHF.R.U32.HI R21, RZ, 0x8, R21 ;  /* 0x00000008ff157819 */ /* 0x000fe40000011615 */
[----:B------:R-:W-:Y:S02]  /*af10*/  PRMT R26, R8, 0x5410, R5 ;  /* 0x00005410081a7816 */ /* 0x000fe40000000005 */
[----:B------:R-:W-:-:S02]  /*af20*/  PRMT R16, R17, 0x3340, R16 ;  /* 0x0000334011107816 */ /* 0x000fc40000000010 */
[--C-:B------:R-:W-:Y:S02]  /*af30*/  PRMT R4, R4, 0x4210, R3.reuse ;  /* 0x0000421004047816 */ /* 0x100fe40000000003 */
[----:B------:R-:W-:Y:S02]  /*af40*/  PRMT R8, R10, 0x5210, R3 ;  /* 0x000052100a087816 */ /* 0x000fe40000000003 */
[----:B------:R-:W-:Y:S02]  /*af50*/  PRMT R17, R80, 0x3340, R1 ;  /* 0x0000334050117816 */ /* 0x000fe40000000001 */
[----:B------:R-:W-:Y:S02]  /*af60*/  LOP3.LUT R19, R19, 0xffff, RZ, 0xc0, !PT ;  /* 0x0000ffff13137812 */ /* 0x000fe400078ec0ff */
[----:B------:R-:W-:Y:S02]  /*af70*/  LOP3.LUT R58, R58, 0xffff, RZ, 0xc0, !PT ;  /* 0x0000ffff3a3a7812 */ /* 0x000fe400078ec0ff */
[----:B------:R-:W-:-:S02]  /*af80*/  LOP3.LUT R3, R68, 0xffff, RZ, 0xc0, !PT ;  /* 0x0000ffff44037812 */ /* 0x000fc400078ec0ff */
[----:B------:R-:W-:Y:S02]  /*af90*/  PRMT R24, R24, 0x3340, R1 ;  /* 0x0000334018187816 */ /* 0x000fe40000000001 */
[----:B------:R-:W-:Y:S02]  /*afa0*/  LOP3.LUT R21, R21, 0xffff, RZ, 0xc0, !PT ;  /* 0x0000ffff15157812 */ /* 0x000fe400078ec0ff */
[----:B------:R-:W-:Y:S02]  /*afb0*/  LOP3.LUT R74, R74, 0xffff, RZ, 0xc0, !PT ;  /* 0x0000ffff4a4a7812 */ /* 0x000fe400078ec0ff */
[----:B------:R-:W-:Y:S02]  /*afc0*/  PRMT R19, R58, 0x3340, R19 ;  /* 0x000033403a137816 */ /* 0x000fe40000000013 */
[----:B------:R-:W-:Y:S02]  /*afd0*/  PRMT R17, R16, 0x5410, R17 ;  /* 0x0000541010117816 */ /* 0x000fe40000000011 */
[----:B------:R-:W-:-:S02]  /*afe0*/  PRMT R6, R6, 0x4210, R3 ;  /* 0x0000421006067816 */ /* 0x000fc40000000003 */
[----:B------:R-:W-:Y:S02]  /*aff0*/  PRMT R10, R22, 0x5210, R3 ;  /* 0x00005210160a7816 */ /* 0x000fe40000000003 */
[----:B------:R-:W-:Y:S02]  /*b000*/  PRMT R16, R9, 0x5410, R24 ;  /* 0x0000541009107816 */ /* 0x000fe40000000018 */
[----:B------:R-:W-:Y:S02]  /*b010*/  LOP3.LUT R3, R38, 0xffff, RZ, 0xc0, !PT ;  /* 0x0000ffff26037812 */ /* 0x000fe400078ec0ff */
[----:B------:R-:W-:Y:S02]  /*b020*/  PRMT R21, R74, 0x3340, R21 ;  /* 0x000033404a157816 */ /* 0x000fe40000000015 */
[----:B------:R-:W-:Y:S02]  /*b030*/  PRMT R66, R19, 0x5410, R66 ;  /* 0x0000541013427816 */ /* 0x000fe40000000042 */
[----:B------:R-:W-:-:S02]  /*b040*/  PRMT R18, R18, 0x5410, R27 ;  /* 0x0000541012127816 */ /* 0x000fc4000000001b */
[--C-:B------:R-:W-:Y:S02]  /*b050*/  PRMT R12, R12, 0x4210, R3.reuse ;  /* 0x000042100c0c7816 */ /* 0x100fe40000000003 */
[----:B------:R-:W-:Y:S02]  /*b060*/  PRMT R16, R16, 0x5210, R3 ;  /* 0x0000521010107816 */ /* 0x000fe40000000003 */
[----:B------:R-:W-:Y:S02]  /*b070*/  LOP3.LUT R19, R86, 0xffff, RZ, 0xc0, !PT ;  /* 0x0000ffff56137812 */ /* 0x000fe400078ec0ff */
[----:B------:R-:W-:Y:S02]  /*b080*/  PRMT R82, R21, 0x5410, R82 ;  /* 0x0000541015527816 */ /* 0x000fe40000000052 */
[----:B------:R-:W-:Y:S01]  /*b090*/  LOP3.LUT R9, R52, 0xffff, RZ, 0xc0, !PT ;  /* 0x0000ffff34097812 */ /* 0x000fe200078ec0ff */
[----:B------:R-:W4:Y:S01]  /*b0a0*/  LDC R21, c[0x0][0x248] ;  /* 0x00009200ff157b82 */ /* 0x000f220000000800 */
[----:B------:R-:W-:-:S02]  /*b0b0*/  PRMT R7, R11, 0x4210, R84 ;  /* 0x000042100b077816 */ /* 0x000fc40000000054 */
[----:B------:R-:W-:Y:S02]  /*b0c0*/  LOP3.LUT R3, R70, 0xffff, RZ, 0xc0, !PT ;  /* 0x0000ffff46037812 */ /* 0x000fe400078ec0ff */
[----:B------:R-:W-:Y:S02]  /*b0d0*/  PRMT R14, R14, 0x5410, R25 ;  /* 0x000054100e0e7816 */ /* 0x000fe40000000019 */
[----:B------:R-:W-:Y:S02]  /*b0e0*/  PRMT R11, R17, 0x5210, R84 ;  /* 0x00005210110b7816 */ /* 0x000fe40000000054 */
[----:B------:R-:W-:Y:S02]  /*b0f0*/  PRMT R17, R15, 0x5210, R54 ;  /* 0x000052100f117816 */ /* 0x000fe40000000036 */
[----:B------:R-:W-:Y:S02]  /*b100*/  PRMT R15, R18, 0x4210, R19 ;  /* 0x00004210120f7816 */ /* 0x000fe40000000013 */
[----:B------:R-:W-:-:S02]  /*b110*/  LOP3.LUT R20, R20, 0x70, R23, 0x78, !PT ;  /* 0x0000007014147812 */ /* 0x000fc400078e7817 */
[----:B------:R-:W-:Y:S01]  /*b120*/  PRMT R5, R2, 0x4210, R9 ;  /* 0x0000421002057816 */ /* 0x000fe20000000009 */
[----:B------:R-:W-:Y:S01]  /*b130*/  BAR.SYNC.DEFER_BLOCKING 0x0 ;  /* 0x0000000000007b1d */ /* 0x000fe20000010000 */
[----:B------:R-:W-:Y:S02]  /*b140*/  PRMT R18, R66, 0x5210, R3 ;  /* 0x0000521042127816 */ /* 0x000fe40000000003 */
[----:B------:R-:W-:Y:S02]  /*b150*/  PRMT R19, R82, 0x5210, R19 ;  /* 0x0000521052137816 */ /* 0x000fe40000000013 */
[----:B------:R-:W-:Y:S02]  /*b160*/  PRMT R9, R26, 0x5210, R9 ;  /* 0x000052101a097816 */ /* 0x000fe40000000009 */
[----:B------:R-:W-:Y:S02]  /*b170*/  PRMT R13, R13, 0x4210, R54 ;  /* 0x000042100d0d7816 */ /* 0x000fe40000000036 */
[----:B------:R-:W-:Y:S01]  /*b180*/  PRMT R14, R14, 0x4210, R3 ;  /* 0x000042100e0e7816 */ /* 0x000fe20000000003 */
[----:B------:R0:W-:Y:S04]  /*b190*/  STS.128 [R20+UR12+0x480], R16 ;  /* 0x0004801014007988 */ /* 0x0001e80008000c0c */
[----:B------:R-:W-:Y:S04]  /*b1a0*/  STS.128 [R20+UR12], R4 ;  /* 0x0000000414007988 */ /* 0x000fe80008000c0c */
[----:B------:R-:W-:Y:S04]  /*b1b0*/  STS.128 [R20+UR12+0x80], R12 ;  /* 0x0000800c14007988 */ /* 0x000fe80008000c0c */
[----:B------:R1:W-:Y:S04]  /*b1c0*/  STS.128 [R20+UR12+0x400], R8 ;  /* 0x0004000814007988 */ /* 0x0003e80008000c0c */
[----:B0-----:R-:W2:Y:S01]  /*b1d0*/  LDL.LU R16, [R1+0x2c8] ;  /* 0x0002c80001107983 */ /* 0x001ea20000300800 */
[----:B------:R-:W-:Y:S06]  /*b1e0*/  BAR.SYNC.DEFER_BLOCKING 0x0 ;  /* 0x0000000000007b1d */ /* 0x000fec0000010000 */
[----:B-1----:R-:W2:Y:S04]  /*b1f0*/  LDL.LU R20, [R1+0x2c4] ;  /* 0x0002c40001147983 */ /* 0x002ea80000300800 */
[----:B------:R-:W0:Y:S01]  /*b200*/  LDS.128 R4, [R0+UR12] ;  /* 0x0000000c00047984 */ /* 0x000e220008000c00 */
[C---:B---3--:R-:W-:Y:S01]  /*b210*/  IMAD R2, R95.reuse, UR4, RZ ;  /* 0x000000045f027c24 */ /* 0x048fe2000f8e02ff */
[----:B------:R-:W-:Y:S01]  /*b220*/  ULDC.64 UR4, c[0x0][0x220] ;  /* 0x0000880000047ab9 */ /* 0x000fe20000000a00 */
[----:B----4-:R-:W-:Y:S01]  /*b230*/  IMAD R22, R94, R21, RZ ;  /* 0x000000155e167224 */ /* 0x010fe200078e02ff */
[----:B------:R-:W-:-:S02]  /*b240*/  ISETP.GE.AND P0, PT, R95, UR6, PT ;  /* 0x000000065f007c0c */ /* 0x000fc4000bf06270 */
[C---:B------:R-:W-:Y:S02]  /*b250*/  IADD3 R14, P2, R2.reuse, UR4, RZ ;  /* 0x00000004020e7c10 */ /* 0x040fe4000ff5e0ff */
[----:B-----5:R-:W-:Y:S02]  /*b260*/  ISETP.LT.AND P4, PT, R91, UR7, !P0 ;  /* 0x000000075b007c0c */ /* 0x020fe4000c781270 */
[----:B------:R-:W-:Y:S01]  /*b270*/  LEA.HI.X.SX32 R15, R2, UR5, 0x1, P2 ;  /* 0x00000005020f7c11 */ /* 0x000fe200090f0eff */
[----:B------:R-:W3:Y:S01]  /*b280*/  LDL.LU R91, [R1+0x2c0] ;  /* 0x0002c000015b7983 */ /* 0x000ee20000300800 */
[----:B------:R-:W-:Y:S02]  /*b290*/  IADD3 R2, P2, R22, R14, RZ ;  /* 0x0000000e16027210 */ /* 0x000fe40007f5e0ff */
[----:B------:R-:W-:Y:S01]  /*b2a0*/  ISETP.LT.AND P1, PT, R94, UR7, !P0 ;  /* 0x000000075e007c0c */ /* 0x000fe2000c721270 */
[----:B------:R-:W-:Y:S01]  /*b2b0*/  IMAD R9, R93, R21, RZ ;  /* 0x000000155d097224 */ /* 0x000fe200078e02ff */
[----:B------:R-:W-:-:S02]  /*b2c0*/  LEA.HI.X.SX32 R3, R22, R15, 0x1, P2 ;  /* 0x0000000f16037211 */ /* 0x000fc400010f0eff */
[----:B------:R-:W-:Y:S02]  /*b2d0*/  ISETP.LT.AND P6, PT, R93, UR7, !P0 ;  /* 0x000000075d007c0c */ /* 0x000fe4000c7c1270 */
[----:B------:R-:W-:-:S04]  /*b2e0*/  IADD3 R8, P3, R9, R14, RZ ;  /* 0x0000000e09087210 */ /* 0x000fc80007f7e0ff */
[----:B------:R-:W-:Y:S02]  /*b2f0*/  LEA.HI.X.SX32 R9, R9, R15, 0x1, P3 ;  /* 0x0000000f09097211 */ /* 0x000fe400018f0eff */
[----:B0-----:R-:W-:-:S05]  /*b300*/  PRMT R17, R4, 0x7770, RZ ;  /* 0x0000777004117816 */ /* 0x001fca00000000ff */
[----:B------:R0:W-:Y:S01]  /*b310*/  @P1 STG.E.U8 desc[UR16][R2.64], R17 ;  /* 0x0000001102001986 */ /* 0x0001e2000c101110 */
[----:B------:R-:W-:-:S05]  /*b320*/  PRMT R23, R4, 0x7771, RZ ;  /* 0x0000777104177816 */ /* 0x000fca00000000ff */
[----:B------:R1:W-:Y:S01]  /*b330*/  @P6 STG.E.U8 desc[UR16][R8.64], R23 ;  /* 0x0000001708006986 */ /* 0x0003e2000c101110 */
[C---:B------:R-:W-:Y:S02]  /*b340*/  PRMT R19, R4.reuse, 0x7772, RZ ;  /* 0x0000777204137816 */ /* 0x040fe400000000ff */
[----:B0-----:R-:W-:Y:S02]  /*b350*/  PRMT R17, R4, 0x7773, RZ ;  /* 0x0000777304117816 */ /* 0x001fe400000000ff */
[C---:B--2---:R-:W-:Y:S01]  /*b360*/  ISETP.LT.AND P2, PT, R90.reuse, UR7, !P0 ;  /* 0x000000075a007c0c */ /* 0x044fe2000c741270 */
[-C--:B------:R-:W-:Y:S02]  /*b370*/  IMAD R11, R90, R21.reuse, RZ ;  /* 0x000000155a0b7224 */ /* 0x080fe400078e02ff */
[----:B------:R-:W2:Y:S01]  /*b380*/  LDL.LU R90, [R1+0x2f0] ;  /* 0x0002f000015a7983 */ /* 0x000ea20000300800 */
[C---:B------:R-:W-:Y:S01]  /*b390*/  IMAD R13, R89.reuse, R21, RZ ;  /* 0x00000015590d7224 */ /* 0x040fe200078e02ff */
[----:B------:R-:W-:-:S02]  /*b3a0*/  ISETP.LT.AND P1, PT, R89, UR7, !P0 ;  /* 0x0000000759007c0c */ /* 0x000fc4000c721270 */
[C---:B------:R-:W-:Y:S01]  /*b3b0*/  IADD3 R10, P3, R11.reuse, R14, RZ ;  /* 0x0000000e0b0a7210 */ /* 0x040fe20007f7e0ff */
[----:B------:R-:W4:Y:S01]  /*b3c0*/  LDL.LU R89, [R1+0x2bc] ;  /* 0x0002bc0001597983 */ /* 0x000f220000300800 */
[C---:B------:R-:W-:Y:S02]  /*b3d0*/  IMAD R3, R88.reuse, R21, RZ ;  /* 0x0000001558037224 */ /* 0x040fe400078e02ff */
[----:B------:R-:W-:Y:S01]  /*b3e0*/  LEA.HI.X.SX32 R11, R11, R15, 0x1, P3 ;  /* 0x0000000f0b0b7211 */ /* 0x000fe200018f0eff */
[----:B------:R-:W5:Y:S01]  /*b3f0*/  LDL.LU R18, [R1+0x2ec] ;  /* 0x0002ec0001127983 */ /* 0x000f620000300800 */
[----:B------:R-:W-:-:S03]  /*b400*/  ISETP.LT.AND P3, PT, R88, UR7, !P0 ;  /* 0x0000000758007c0c */ /* 0x000fc6000c761270 */
[----:B------:R-:W5:Y:S01]  /*b410*/  LDL.LU R88, [R1+0x2e8] ;  /* 0x0002e80001587983 */ /* 0x000f620000300800 */
[----:B------:R-:W-:-:S04]  /*b420*/  IADD3 R12, P6, R13, R14, RZ ;  /* 0x0000000e0d0c7210 */ /* 0x000fc80007fde0ff */
[----:B------:R-:W-:Y:S01]  /*b430*/  LEA.HI.X.SX32 R13, R13, R15, 0x1, P6 ;  /* 0x0000000f0d0d7211 */ /* 0x000fe200030f0eff */
[----:B------:R0:W-:Y:S04]  /*b440*/  @P2 STG.E.U8 desc[UR16][R10.64], R19 ;  /* 0x000000130a002986 */ /* 0x0001e8000c101110 */
[----:B------:R0:W-:Y:S01]  /*b450*/  @P1 STG.E.U8 desc[UR16][R12.64], R17 ;  /* 0x000000110c001986 */ /* 0x0001e2000c101110 */
[C---:B------:R-:W-:Y:S01]  /*b460*/  ISETP.LT.AND P2, PT, R16.reuse, UR7, !P0 ;  /* 0x0000000710007c0c */ /* 0x040fe2000c741270 */
[-C--:B------:R-:W-:Y:S02]  /*b470*/  IMAD R4, R16, R21.reuse, RZ ;  /* 0x0000001510047224 */ /* 0x080fe400078e02ff */
[C---:B------:R-:W-:Y:S01]  /*b480*/  IMAD R16, R20.reuse, R21, RZ ;  /* 0x0000001514107224 */ /* 0x040fe200078e02ff */
[----:B------:R-:W-:-:S02]  /*b490*/  ISETP.LT.AND P1, PT, R20, UR7, !P0 ;  /* 0x0000000714007c0c */ /* 0x000fc4000c721270 */
[----:B------:R-:W5:Y:S01]  /*b4a0*/  LDL.LU R20, [R1+0x2b8] ;  /* 0x0002b80001147983 */ /* 0x000f620000300800 */
[-C--:B------:R-:W-:Y:S02]  /*b4b0*/  IADD3 R2, P6, R3, R14.reuse, RZ ;  /* 0x0000000e03027210 */ /* 0x080fe40007fde0ff */
[----:B-1----:R-:W-:Y:S02]  /*b4c0*/  PRMT R23, R5, 0x7770, RZ ;  /* 0x0000777005177816 */ /* 0x002fe400000000ff */
[-C--:B------:R-:W-:Y:S02]  /*b4d0*/  LEA.HI.X.SX32 R3, R3, R15.reuse, 0x1, P6 ;  /* 0x0000000f03037211 */ /* 0x080fe400030f0eff */
[C---:B------:R-:W-:Y:S02]  /*b4e0*/  IADD3 R8, P6, R4.reuse, R14, RZ ;  /* 0x0000000e04087210 */ /* 0x040fe40007fde0ff */
[----:B0-----:R-:W-:Y:S01]  /*b4f0*/  PRMT R19, R5, 0x7771, RZ ;  /* 0x0000777105137816 */ /* 0x001fe200000000ff */
[----:B------:R0:W-:Y:S01]  /*b500*/  @P3 STG.E.U8 desc[UR16][R2.64], R23 ;  /* 0x0000001702003986 */ /* 0x0001e2000c101110 */
[----:B------:R-:W-:-:S02]  /*b510*/  LEA.HI.X.SX32 R9, R4, R15, 0x1, P6 ;  /* 0x0000000f04097211 */ /* 0x000fc400030f0eff */
[CC--:B------:R-:W-:Y:S01]  /*b520*/  IADD3 R10, P3, R16.reuse, R14.reuse, RZ ;  /* 0x0000000e100a7210 */ /* 0x0c0fe20007f7e0ff */
[----:B------:R-:W-:Y:S01]  /*b530*/  IMAD R22, R21, 0x40, R22 ;  /* 0x0000004015167824 */ /* 0x000fe200078e0216 */
[----:B------:R-:W-:Y:S01]  /*b540*/  PRMT R17, R5, 0x7772, RZ ;  /* 0x0000777205117816 */ /* 0x000fe200000000ff */
[----:B------:R1:W-:Y:S01]  /*b550*/  @P2 STG.E.U8 desc[UR16][R8.64], R19 ;  /* 0x0000001308002986 */ /* 0x0003e2000c101110 */
[----:B------:R-:W-:Y:S01]  /*b560*/  LEA.HI.X.SX32 R11, R16, R15, 0x1, P3 ;  /* 0x0000000f100b7211 */ /* 0x000fe200018f0eff */
[C---:B---3--:R-:W-:Y:S01]  /*b570*/  IMAD R4, R91.reuse, R21, RZ ;  /* 0x000000155b047224 */ /* 0x048fe200078e02ff */
[----:B------:R-:W-:Y:S02]  /*b580*/  ISETP.LT.AND P6, PT, R91, UR7, !P0 ;  /* 0x000000075b007c0c */ /* 0x000fe4000c7c1270 */
[----:B------:R-:W-:Y:S02]  /*b590*/  ISETP.LT.AND P5, PT, R92, UR7, !P0 ;  /* 0x000000075c007c0c */ /* 0x000fe4000c7a1270 */
[CC--:B------:R-:W-:Y:S01]  /*b5a0*/  IADD3 R12, P2, R4.reuse, R14.reuse, RZ ;  /* 0x0000000e040c7210 */ /* 0x0c0fe20007f5e0ff */
[----:B------:R-:W-:Y:S03]  /*b5b0*/  @P1 STG.E.U8 desc[UR16][R10.64], R17 ;  /* 0x000000110a001986 */ /* 0x000fe6000c101110 */
[----:B------:R-:W-:Y:S01]  /*b5c0*/  LEA.HI.X.SX32 R13, R4, R15, 0x1, P2 ;  /* 0x0000000f040d7211 */ /* 0x000fe200010f0eff */
[----:B------:R-:W3:Y:S01]  /*b5d0*/  LDS.128 R8, [R0+UR12+0x800] ;  /* 0x0008000c00087984 */ /* 0x000ee20008000c00 */
[----:B------:R-:W-:-:S02]  /*b5e0*/  IADD3 R4, P1, R22, R14, RZ ;  /* 0x0000000e16047210 */ /* 0x000fc40007f3e0ff */
[----:B0-----:R-:W-:Y:S02]  /*b5f0*/  PRMT R23, R5, 0x7773, RZ ;  /* 0x0000777305177816 */ /* 0x001fe400000000ff */
[----:B------:R-:W-:Y:S02]  /*b600*/  LEA.HI.X.SX32 R5, R22, R15, 0x1, P1 ;  /* 0x0000000f16057211 */ /* 0x000fe400008f0eff */
[C---:B------:R-:W-:Y:S01]  /*b610*/  PRMT R25, R6.reuse, 0x7770, RZ ;  /* 0x0000777006197816 */ /* 0x040fe200000000ff */
[----:B------:R0:W-:Y:S04]  /*b620*/  @P6 STG.E.U8 desc[UR16][R12.64], R23 ;  /* 0x000000170c006986 */ /* 0x0001e8000c101110 */
[----:B------:R3:W-:Y:S01]  /*b630*/  @P5 STG.E.U8 desc[UR16][R4.64], R25 ;  /* 0x0000001904005986 */ /* 0x0007e2000c101110 */
[----:B-1----:R-:W-:-:S02]  /*b640*/  PRMT R19, R6, 0x7771, RZ ;  /* 0x0000777106137816 */ /* 0x002fc400000000ff */
[----:B--2---:R-:W-:Y:S02]  /*b650*/  ISETP.LT.AND P3, PT, R90, UR7, !P0 ;  /* 0x000000075a007c0c */ /* 0x004fe4000c761270 */
[----:B------:R-:W2:Y:S01]  /*b660*/  LDL.LU R90, [R1+0x2b4] ;  /* 0x0002b400015a7983 */ /* 0x000ea20000300800 */
[C---:B----4-:R-:W-:Y:S01]  /*b670*/  IMAD R3, R89.reuse, R21, RZ ;  /* 0x0000001559037224 */ /* 0x050fe200078e02ff */
[----:B------:R-:W-:Y:S02]  /*b680*/  ISETP.LT.AND P2, PT, R89, UR7, !P0 ;  /* 0x0000000759007c0c */ /* 0x000fe4000c741270 */
[----:B------:R-:W4:Y:S01]  /*b690*/  LDL.LU R89, [R1+0x33c] ;  /* 0x00033c0001597983 */ /* 0x000f220000300800 */
[----:B-----5:R-:W-:-:S03]  /*b6a0*/  ISETP.LT.AND P1, PT, R18, UR7, !P0 ;  /* 0x0000000712007c0c */ /* 0x020fc6000c721270 */
[----:B------:R-:W5:Y:S01]  /*b6b0*/  LDL.LU R18, [R1+0x2b0] ;  /* 0x0002b00001127983 */ /* 0x000f620000300800 */
[----:B------:R-:W-:-:S03]  /*b6c0*/  ISETP.LT.AND P5, PT, R88, UR7, !P0 ;  /* 0x0000000758007c0c */ /* 0x000fc6000c7a1270 */
[----:B------:R-:W5:Y:S01]  /*b6d0*/  LDL.LU R88, [R1+0x338] ;  /* 0x0003380001587983 */ /* 0x000f620000300800 */
[----:B------:R-:W-:-:S04]  /*b6e0*/  IADD3 R2, P6, R3, R14, RZ ;  /* 0x0000000e03027210 */ /* 0x000fc80007fde0ff */
[----:B------:R-:W-:-:S05]  /*b6f0*/  LEA.HI.X.SX32 R3, R3, R15, 0x1, P6 ;  /* 0x0000000f03037211 */ /* 0x000fca00030f0eff */
[----:B------:R1:W-:Y:S01]  /*b700*/  @P2 STG.E.U8 desc[UR16][R2.64], R19 ;  /* 0x0000001302002986 */ /* 0x0003e2000c101110 */
[C---:B0-----:R-:W-:Y:S01]  /*b710*/  IMAD R13, R20.reuse, R21, RZ ;  /* 0x00000015140d7224 */ /* 0x041fe200078e02ff */
[----:B------:R-:W-:Y:S02]  /*b720*/  ISETP.LT.AND P2, PT, R20, UR7, !P0 ;  /* 0x0000000714007c0c */ /* 0x000fe4000c741270 */
[----:B------:R-:W5:Y:S01]  /*b730*/  LDL.LU R20, [R1+0x2ac] ;  /* 0x0002ac0001147983 */ /* 0x000f620000300800 */
[----:B------:R-:W-:Y:S01]  /*b740*/  IMAD R22, R21, 0x10, R22 ;  /* 0x0000001015167824 */ /* 0x000fe200078e0216 */
[----:B------:R-:W-:-:S04]  /*b750*/  PRMT R23, R6, 0x7772, RZ ;  /* 0x0000777206177816 */ /* 0x000fc800000000ff */
[----:B------:R-:W-:-:S04]  /*b760*/  IADD3 R16, P6, R22, R14, RZ ;  /* 0x0000000e16107210 */ /* 0x000fc80007fde0ff */
[----:B------:R-:W-:Y:S01]  /*b770*/  LEA.HI.X.SX32 R17, R22, R15, 0x1, P6 ;  /* 0x0000000f16117211 */ /* 0x000fe200030f0eff */
[----:B------:R-:W-:Y:S01]  /*b780*/  IMAD R22, R21, 0x10, R22 ;  /* 0x0000001015167824 */ /* 0x000fe200078e0216 */
[----:B------:R-:W-:-:S03]  /*b790*/  IADD3 R12, P6, R13, R14, RZ ;  /* 0x0000000e0d0c7210 */ /* 0x000fc60007fde0ff */
[----:B------:R0:W-:Y:S01]  /*b7a0*/  @P4 STG.E.U8 desc[UR16][R16.64], R23 ;  /* 0x0000001710004986 */ /* 0x0001e2000c101110 */
[-C--:B------:R-:W-:Y:S02]  /*b7b0*/  LEA.HI.X.SX32 R13, R13, R15.reuse, 0x1, P6 ;  /* 0x0000000f0d0d7211 */ /* 0x080fe400030f0eff */
[----:B---3--:R-:W-:Y:S02]  /*b7c0*/  IADD3 R4, P6, R22, R14, RZ ;  /* 0x0000000e16047210 */ /* 0x008fe40007fde0ff */
[----:B------:R-:W-:Y:S02]  /*b7d0*/  PRMT R25, R6, 0x7773, RZ ;  /* 0x0000777306197816 */ /* 0x000fe400000000ff */
[----:B------:R-:W-:Y:S02]  /*b7e0*/  LEA.HI.X.SX32 R5, R22, R15, 0x1, P6 ;  /* 0x0000000f16057211 */ /* 0x000fe400030f0eff */
[C---:B-1----:R-:W-:Y:S01]  /*b7f0*/  PRMT R19, R7.reuse, 0x7770, RZ ;  /* 0x0000777007137816 */ /* 0x042fe200000000ff */
[----:B------:R1:W-:Y:S01]  /*b800*/  @P2 STG.E.U8 desc[UR16][R12.64], R25 ;  /* 0x000000190c002986 */ /* 0x0003e2000c101110 */
[----:B0-----:R-:W-:-:S03]  /*b810*/  PRMT R23, R7, 0x7771, RZ ;  /* 0x0000777107177816 */ /* 0x001fc600000000ff */
[----:B------:R-:W-:Y:S01]  /*b820*/  @P3 STG.E.U8 desc[UR16][R4.64], R19 ;  /* 0x0000001304003986 */ /* 0x000fe2000c101110 */
[----:B------:R-:W-:Y:S01]  /*b830*/  IMAD R22, R21, 0x10, R22 ;  /* 0x0000001015167824 */ /* 0x000fe200078e0216 */
[----:B-1----:R-:W-:Y:S02]  /*b840*/  PRMT R13, R7, 0x7772, RZ ;  /* 0x00007772070d7816 */ /* 0x002fe400000000ff */
[C---:B--2---:R-:W-:Y:S01]  /*b850*/  ISETP.LT.AND P4, PT, R90.reuse, UR7, !P0 ;  /* 0x000000075a007c0c */ /* 0x044fe2000c781270 */
[----:B------:R-:W-:Y:S02]  /*b860*/  IMAD R3, R90, R21, RZ ;  /* 0x000000155a037224 */ /* 0x000fe400078e02ff */
[----:B------:R-:W2:Y:S03]  /*b870*/  LDL.LU R90, [R1+0x334] ;  /* 0x00033400015a7983 */ /* 0x000ea60000300800 */
[----:B------:R-:W-:-:S02]  /*b880*/  IADD3 R2, P6, R3, R14, RZ ;  /* 0x0000000e03027210 */ /* 0x000fc40007fde0ff */
[----:B----4-:R-:W-:Y:S02]  /*b890*/  ISETP.LT.AND P2, PT, R89, UR7, !P0 ;  /* 0x0000000759007c0c */ /* 0x010fe4000c741270 */
[----:B------:R-:W-:Y:S01]  /*b8a0*/  LEA.HI.X.SX32 R3, R3, R15, 0x1, P6 ;  /* 0x0000000f03037211 */ /* 0x000fe200030f0eff */
[----:B------:R-:W3:Y:S04]  /*b8b0*/  LDL.LU R89, [R1+0x2a8] ;  /* 0x0002a80001597983 */ /* 0x000ee80000300800 */
[----:B------:R0:W-:Y:S01]  /*b8c0*/  @P4 STG.E.U8 desc[UR16][R2.64], R23 ;  /* 0x0000001702004986 */ /* 0x0001e2000c101110 */
[----:B-----5:R-:W-:-:S03]  /*b8d0*/  ISETP.LT.AND P4, PT, R88, UR7, !P0 ;  /* 0x0000000758007c0c */ /* 0x020fc6000c781270 */
[----:B------:R-:W4:Y:S04]  /*b8e0*/  LDL.LU R91, [R1+0x330] ;  /* 0x00033000015b7983 */ /* 0x000f280000300800 */
[----:B------:R-:W5:Y:S01]  /*b8f0*/  LDL.LU R88, [R1+0x2a4] ;  /* 0x0002a40001587983 */ /* 0x000f620000300800 */
[----:B------:R-:W-:-:S04]  /*b900*/  IADD3 R16, P6, R22, R14, RZ ;  /* 0x0000000e16107210 */ /* 0x000fc80007fde0ff */
[----:B------:R-:W-:-:S05]  /*b910*/  LEA.HI.X.SX32 R17, R22, R15, 0x1, P6 ;  /* 0x0000000f16117211 */ /* 0x000fca00030f0eff */
[----:B------:R1:W-:Y:S01]  /*b920*/  @P1 STG.E.U8 desc[UR16][R16.64], R13 ;  /* 0x0000000d10001986 */ /* 0x0003e2000c101110 */
[C---:B------:R-:W-:Y:S01]  /*b930*/  ISETP.LT.AND P1, PT, R20.reuse, UR7, !P0 ;  /* 0x0000000714007c0c */ /* 0x040fe2000c721270 */
[-C--:B0-----:R-:W-:Y:S02]  /*b940*/  IMAD R3, R20, R21.reuse, RZ ;  /* 0x0000001514037224 */ /* 0x081fe400078e02ff */
[----:B------:R-:W4:Y:S01]  /*b950*/  LDL.LU R20, [R1+0x32c] ;  /* 0x00032c0001147983 */ /* 0x000f220000300800 */
[C---:B------:R-:W-:Y:S01]  /*b960*/  ISETP.LT.AND P3, PT, R18.reuse, UR7, !P0 ;  /* 0x0000000712007c0c */ /* 0x040fe2000c761270 */
[----:B------:R-:W-:Y:S02]  /*b970*/  IMAD R18, R18, R21, RZ ;  /* 0x0000001512127224 */ /* 0x000fe400078e02ff */
[----:B------:R-:W-:-:S03]  /*b980*/  IMAD R22, R21, 0x10, R22 ;  /* 0x0000001015167824 */ /* 0x000fc600078e0216 */
[CC--:B------:R-:W-:Y:S02]  /*b990*/  IADD3 R6, P6, R18.reuse, R14.reuse, RZ ;  /* 0x0000000e12067210 */ /* 0x0c0fe40007fde0ff */
[----:B------:R-:W-:Y:S02]  /*b9a0*/  PRMT R19, R7, 0x7773, RZ ;  /* 0x0000777307137816 */ /* 0x000fe400000000ff */
[----:B------:R-:W-:Y:S02]  /*b9b0*/  LEA.HI.X.SX32 R7, R18, R15, 0x1, P6 ;  /* 0x0000000f12077211 */ /* 0x000fe400030f0eff */
[----:B------:R-:W-:-:S03]  /*b9c0*/  IADD3 R4, P6, R22, R14, RZ ;  /* 0x0000000e16047210 */ /* 0x000fc60007fde0ff */
[----:B------:R0:W-:Y:S01]  /*b9d0*/  @P3 STG.E.U8 desc[UR16][R6.64], R19 ;  /* 0x0000001306003986 */ /* 0x0001e2000c101110 */
[-C--:B------:R-:W-:Y:S01]  /*b9e0*/  LEA.HI.X.SX32 R5, R22, R15.reuse, 0x1, P6 ;  /* 0x0000000f16057211 */ /* 0x080fe200030f0eff */
[----:B------:R-:W-:Y:S01]  /*b9f0*/  IMAD R22, R21, 0x10, R22 ;  /* 0x0000001015167824 */ /* 0x000fe200078e0216 */
[CC--:B------:R-:W-:Y:S02]  /*ba00*/  IADD3 R2, P6, R3.reuse, R14.reuse, RZ ;  /* 0x0000000e03027210 */ /* 0x0c0fe40007fde0ff */
[----:B------:R-:W-:Y:S02]  /*ba10*/  PRMT R25, R8, 0x7770, RZ ;  /* 0x0000777008197816 */ /* 0x000fe400000000ff */
[----:B------:R-:W-:Y:S02]  /*ba20*/  LEA.HI.X.SX32 R3, R3, R15, 0x1, P6 ;  /* 0x0000000f03037211 */ /* 0x000fe400030f0eff */
[----:B------:R-:W-:Y:S01]  /*ba30*/  IADD3 R12, P6, R22, R14, RZ ;  /* 0x0000000e160c7210 */ /* 0x000fe20007fde0ff */
[----:B------:R-:W-:Y:S01]  /*ba40*/  @P5 STG.E.U8 desc[UR16][R4.64], R25 ;  /* 0x0000001904005986 */ /* 0x000fe2000c101110 */
[----:B------:R-:W-:-:S02]  /*ba50*/  PRMT R23, R8, 0x7771, RZ ;  /* 0x0000777108177816 */ /* 0x000fc400000000ff */
[----:B-1----:R-:W-:Y:S02]  /*ba60*/  LEA.HI.X.SX32 R13, R22, R15, 0x1, P6 ;  /* 0x0000000f160d7211 */ /* 0x002fe400030f0eff */
[C---:B------:R-:W-:Y:S01]  /*ba70*/  PRMT R17, R8.reuse, 0x7772, RZ ;  /* 0x0000777208117816 */ /* 0x040fe200000000ff */
[----:B------:R1:W-:Y:S04]  /*ba80*/  @P1 STG.E.U8 desc[UR16][R2.64], R23 ;  /* 0x0000001702001986 */ /* 0x0003e8000c101110 */
[----:B------:R4:W-:Y:S01]  /*ba90*/  @P2 STG.E.U8 desc[UR16][R12.64], R17 ;  /* 0x000000110c002986 */ /* 0x0009e2000c101110 */
[----:B0-----:R-:W-:Y:S02]  /*baa0*/  PRMT R19, R8, 0x7773, RZ ;  /* 0x0000777308137816 */ /* 0x001fe400000000ff */
[----:B--2---:R-:W-:-:S02]  /*bab0*/  ISETP.LT.AND P3, PT, R90, UR7, !P0 ;  /* 0x000000075a007c0c */ /* 0x004fc4000c761270 */
[----:B------:R-:W2:Y:S01]  /*bac0*/  LDL.LU R90, [R1+0x2a0] ;  /* 0x0002a000015a7983 */ /* 0x000ea20000300800 */
[C---:B---3--:R-:W-:Y:S01]  /*bad0*/  ISETP.LT.AND P5, PT, R89.reuse, UR7, !P0 ;  /* 0x0000000759007c0c */ /* 0x048fe2000c7a1270 */
[-C--:B------:R-:W-:Y:S02]  /*bae0*/  IMAD R16, R89, R21.reuse, RZ ;  /* 0x0000001559107224 */ /* 0x080fe400078e02ff */
[----:B------:R-:W3:Y:S04]  /*baf0*/  LDL.LU R89, [R1+0x328] ;  /* 0x0003280001597983 */ /* 0x000ee80000300800 */
[----:B------:R-:W3:Y:S01]  /*bb00*/  LDL.LU R18, [R1+0x29c] ;  /* 0x00029c0001127983 */ /* 0x000ee20000300800 */
[C---:B-----5:R-:W-:Y:S01]  /*bb10*/  ISETP.LT.AND P2, PT, R88.reuse, UR7, !P0 ;  /* 0x0000000758007c0c */ /* 0x060fe2000c741270 */
[----:B-1----:R-:W-:-:S02]  /*bb20*/  IMAD R3, R88, R21, RZ ;  /* 0x0000001558037224 */ /* 0x002fc400078e02ff */
[----:B------:R-:W5:Y:S01]  /*bb30*/  LDL.LU R88, [R1+0x324] ;  /* 0x0003240001587983 */ /* 0x000f620000300800 */
[----:B------:R-:W-:-:S04]  /*bb40*/  IADD3 R4, P6, R16, R14, RZ ;  /* 0x0000000e10047210 */ /* 0x000fc80007fde0ff */
[----:B------:R-:W-:-:S05]  /*bb50*/  LEA.HI.X.SX32 R5, R16, R15, 0x1, P6 ;  /* 0x0000000f10057211 */ /* 0x000fca00030f0eff */
[----:B------:R0:W-:Y:S01]  /*bb60*/  @P5 STG.E.U8 desc[UR16][R4.64], R19 ;  /* 0x0000001304005986 */ /* 0x0001e2000c101110 */
[----:B----4-:R-:W-:-:S03]  /*bb70*/  ISETP.LT.AND P5, PT, R20, UR7, !P0 ;  /* 0x0000000714007c0c */ /* 0x010fc6000c7a1270 */
[----:B------:R-:W4:Y:S01]  /*bb80*/  LDL.LU R20, [R1+0x320] ;  /* 0x0003200001147983 */ /* 0x000f220000300800 */
[----:B------:R-:W-:Y:S01]  /*bb90*/  IMAD R22, R21, 0x10, R22 ;  /* 0x0000001015167824 */ /* 0x000fe200078e0216 */
[----:B------:R-:W-:Y:S02]  /*bba0*/  PRMT R23, R9, 0x7770, RZ ;  /* 0x0000777009177816 */ /* 0x000fe400000000ff */
[----:B------:R-:W4:Y:S02]  /*bbb0*/  LDL.LU R16, [R1+0x298] ;  /* 0x0002980001107983 */ /* 0x000f240000300800 */
[----:B------:R-:W-:-:S04]  /*bbc0*/  IADD3 R6, P6, R22, R14, RZ ;  /* 0x0000000e16067210 */ /* 0x000fc80007fde0ff */
[----:B------:R-:W-:Y:S01]  /*bbd0*/  LEA.HI.X.SX32 R7, R22, R15, 0x1, P6 ;  /* 0x0000000f16077211 */ /* 0x000fe200030f0eff */
[----:B------:R-:W-:Y:S01]  /*bbe0*/  IMAD R22, R21, 0x10, R22 ;  /* 0x0000001015167824 */ /* 0x000fe200078e0216 */
[----:B------:R-:W-:-:S03]  /*bbf0*/  IADD3 R2, P6, R3, R14, RZ ;  /* 0x0000000e03027210 */ /* 0x000fc60007fde0ff */
[----:B------:R1:W-:Y:S01]  /*bc00*/  @P4 STG.E.U8 desc[UR16][R6.64], R23 ;  /* 0x0000001706004986 */ /* 0x0003e2000c101110 */
[-C--:B------:R-:W-:Y:S02]  /*bc10*/  LEA.HI.X.SX32 R3, R3, R15.reuse, 0x1, P6 ;  /* 0x0000000f03037211 */ /* 0x080fe400030f0eff */
[C---:B------:R-:W-:Y:S02]  /*bc20*/  IADD3 R12, P6, R22.reuse, R14, RZ ;  /* 0x0000000e160c7210 */ /* 0x040fe40007fde0ff */
[C---:B------:R-:W-:Y:S02]  /*bc30*/  PRMT R17, R9.reuse, 0x7771, RZ ;  /* 0x0000777109117816 */ /* 0x040fe400000000ff */
[----:B------:R-:W-:Y:S02]  /*bc40*/  LEA.HI.X.SX32 R13, R22, R15, 0x1, P6 ;  /* 0x0000000f160d7211 */ /* 0x000fe400030f0eff */
[C---:B0-----:R-:W-:Y:S01]  /*bc50*/  PRMT R19, R9.reuse, 0x7772, RZ ;  /* 0x0000777209137816 */ /* 0x041fe200000000ff */
[----:B------:R0:W-:Y:S01]  /*bc60*/  @P2 STG.E.U8 desc[UR16][R2.64], R17 ;  /* 0x0000001102002986 */ /* 0x0001e2000c101110 */
[----:B-1----:R-:W-:-:S03]  /*bc70*/  PRMT R23, R9, 0x7773, RZ ;  /* 0x0000777309177816 */ /* 0x002fc600000000ff */
[----:B------:R1:W-:Y:S01]  /*bc80*/  @P3 STG.E.U8 desc[UR16][R12.64], R19 ;  /* 0x000000130c003986 */ /* 0x0003e2000c101110 */
[----:B------:R-:W-:Y:S01]  /*bc90*/  IMAD R22, R21, 0x10, R22 ;  /* 0x0000001015167824 */ /* 0x000fe200078e0216 */
[----:B------:R-:W-:Y:S02]  /*bca0*/  ISETP.LT.AND P1, PT, R91, UR7, !P0 ;  /* 0x000000075b007c0c */ /* 0x000fe4000c721270 */
[----:B0-----:R-:W-:Y:S01]  /*bcb0*/  PRMT R17, R10, 0x7770, RZ ;  /* 0x000077700a117816 */ /* 0x001fe200000000ff */
[C---:B--2---:R-:W-:Y:S01]  /*bcc0*/  IMAD R8, R90.reuse, R21, RZ ;  /* 0x000000155a087224 */ /* 0x044fe200078e02ff */
[----:B------:R-:W-:-:S04]  /*bcd0*/  ISETP.LT.AND P4, PT, R90, UR7, !P0 ;  /* 0x000000075a007c0c */ /* 0x000fc8000c781270 */
[----:B------:R-:W-:-:S04]  /*bce0*/  IADD3 R4, P6, R8, R14, RZ ;  /* 0x0000000e08047210 */ /* 0x000fc80007fde0ff */
[----:B------:R-:W-:Y:S02]  /*bcf0*/  LEA.HI.X.SX32 R5, R8, R15, 0x1, P6 ;  /* 0x0000000f08057211 */ /* 0x000fe400030f0eff */
[----:B---3--:R-:W-:Y:S02]  /*bd00*/  ISETP.LT.AND P2, PT, R89, UR7, !P0 ;  /* 0x0000000759007c0c */ /* 0x008fe4000c741270 */
[----:B------:R-:W2:Y:S01]  /*bd10*/  LDL.LU R89, [R1+0x294] ;  /* 0x0002940001597983 */ /* 0x000ea20000300800 */
[C---:B------:R-:W-:Y:S01]  /*bd20*/  ISETP.LT.AND P3, PT, R18.reuse, UR7, !P0 ;  /* 0x0000000712007c0c */ /* 0x040fe2000c761270 */
[----:B------:R-:W-:Y:S02]  /*bd30*/  IMAD R3, R18, R21, RZ ;  /* 0x0000001512037224 */ /* 0x000fe400078e02ff */
[----:B------:R0:W-:Y:S04]  /*bd40*/  @P4 STG.E.U8 desc[UR16][R4.64], R23 ;  /* 0x0000001704004986 */ /* 0x0001e8000c101110 */
[----:B------:R-:W3:Y:S01]  /*bd50*/  LDL.LU R18, [R1+0x350] ;  /* 0x0003500001127983 */ /* 0x000ee20000300800 */
[----:B-----5:R-:W-:-:S03]  /*bd60*/  ISETP.LT.AND P4, PT, R88, UR7, !P0 ;  /* 0x0000000758007c0c */ /* 0x020fc6000c781270 */
[----:B------:R-:W5:Y:S01]  /*bd70*/  LDL.LU R88, [R1+0x290] ;  /* 0x0002900001587983 */ /* 0x000f620000300800 */
[----:B------:R-:W-:-:S04]  /*bd80*/  IADD3 R6, P6, R22, R14, RZ ;  /* 0x0000000e16067210 */ /* 0x000fc80007fde0ff */
[----:B------:R-:W-:-:S05]  /*bd90*/  LEA.HI.X.SX32 R7, R22, R15, 0x1, P6 ;  /* 0x0000000f16077211 */ /* 0x000fca00030f0eff */
[----:B------:R0:W-:Y:S01]  /*bda0*/  @P1 STG.E.U8 desc[UR16][R6.64], R17 ;  /* 0x0000001106001986 */ /* 0x0001e2000c101110 */
[----:B------:R-:W-:Y:S01]  /*bdb0*/  IADD3 R2, P6, R3, R14, RZ ;  /* 0x0000000e03027210 */ /* 0x000fe20007fde0ff */
[----:B------:R-:W-:Y:S01]  /*bdc0*/  IMAD R22, R21, 0x10, R22 ;  /* 0x0000001015167824 */ /* 0x000fe200078e0216 */
[----:B-1----:R-:W-:Y:S01]  /*bdd0*/  PRMT R19, R10, 0x7771, RZ ;  /* 0x000077710a137816 */ /* 0x002fe200000000ff */
[----:B------:R-:W1:Y:S01]  /*bde0*/  LDS.128 R4, [R0+UR12+0x1000] ;  /* 0x0010000c00047984 */ /* 0x000e620008000c00 */
[----:B----4-:R-:W-:-:S03]  /*bdf0*/  ISETP.LT.AND P1, PT, R20, UR7, !P0 ;  /* 0x0000000714007c0c */ /* 0x010fc6000c721270 */
[----:B------:R-:W4:Y:S01]  /*be00*/  LDL.LU R20, [R1+0x34c] ;  /* 0x00034c0001147983 */ /* 0x000f220000300800 */
[----:B------:R-:W-:Y:S02]  /*be10*/  LEA.HI.X.SX32 R3, R3, R15, 0x1, P6 ;  /* 0x0000000f03037211 */ /* 0x000fe400030f0eff */
[-C--:B------:R-:W-:Y:S01]  /*be20*/  IADD3 R8, P6, R22, R14.reuse, RZ ;  /* 0x0000000e16087210 */ /* 0x080fe20007fde0ff */
[----:B------:R-:W-:Y:S01]  /*be30*/  IMAD R13, R16, R21, RZ ;  /* 0x00000015100d7224 */ /* 0x000fe200078e02ff */
[----:B0-----:R-:W-:Y:S01]  /*be40*/  PRMT R23, R10, 0x7772, RZ ;  /* 0x000077720a177816 */ /* 0x001fe200000000ff */
[----:B------:R0:W-:Y:S01]  /*be50*/  @P3 STG.E.U8 desc[UR16][R2.64], R19 ;  /* 0x0000001302003986 */ /* 0x0001e2000c101110 */
[----:B------:R-:W-:Y:S01]  /*be60*/  LEA.HI.X.SX32 R9, R22, R15, 0x1, P6 ;  /* 0x0000000f16097211 */ /* 0x000fe200030f0eff */
[----:B------:R-:W-:Y:S01]  /*be70*/  IMAD R22, R21, 0x10, R22 ;  /* 0x0000001015167824 */ /* 0x000fe200078e0216 */
[----:B------:R-:W-:Y:S01]  /*be80*/  ISETP.LT.AND P3, PT, R16, UR7, !P0 ;  /* 0x0000000710007c0c */ /* 0x000fe2000c761270 */
[----:B------:R-:W4:Y:S01]  /*be90*/  LDL.LU R91, [R1+0x28c] ;  /* 0x00028c00015b7983 */ /* 0x000f220000300800 */
[----:B------:R-:W-:-:S03]  /*bea0*/  IADD3 R12, P6, R13, R14, RZ ;  /* 0x0000000e0d0c7210 */ /* 0x000fc60007fde0ff */
[----:B------:R1:W-:Y:S01]  /*beb0*/  @P5 STG.E.U8 desc[UR16][R8.64], R23 ;  /* 0x0000001708005986 */ /* 0x0003e2000c101110 */
[----:B------:R-:W-:-:S03]  /*bec0*/  IADD3 R16, P5, R22, R14, RZ ;  /* 0x0000000e16107210 */ /* 0x000fc60007fbe0ff */
[----:B------:R-:W4:Y:S01]  /*bed0*/  LDL.LU R90, [R1+0x348] ;  /* 0x00034800015a7983 */ /* 0x000f220000300800 */
[-C--:B------:R-:W-:Y:S02]  /*bee0*/  LEA.HI.X.SX32 R13, R13, R15.reuse, 0x1, P6 ;  /* 0x0000000f0d0d7211 */ /* 0x080fe400030f0eff */
[----:B------:R-:W-:Y:S02]  /*bef0*/  PRMT R25, R10, 0x7773, RZ ;  /* 0x000077730a197816 */ /* 0x000fe400000000ff */
[----:B------:R-:W-:Y:S02]  /*bf00*/  LEA.HI.X.SX32 R17, R22, R15, 0x1, P5 ;  /* 0x0000000f16117211 */ /* 0x000fe400028f0eff */
[----:B0-----:R-:W-:Y:S01]  /*bf10*/  PRMT R19, R11, 0x7770, RZ ;  /* 0x000077700b137816 */ /* 0x001fe200000000ff */
[----:B------:R-:W-:Y:S04]  /*bf20*/  @P3 STG.E.U8 desc[UR16][R12.64], R25 ;  /* 0x000000190c003986 */ /* 0x000fe8000c101110 */
[----:B------:R0:W-:Y:S01]  /*bf30*/  @P2 STG.E.U8 desc[UR16][R16.64], R19 ;  /* 0x0000001310002986 */ /* 0x0001e2000c101110 */
[----:B------:R-:W-:Y:S01]  /*bf40*/  IMAD R22, R21, 0x10, R22 ;  /* 0x0000001015167824 */ /* 0x000fe200078e0216 */
[C---:B--2---:R-:W-:Y:S01]  /*bf50*/  ISETP.LT.AND P6, PT, R89.reuse, UR7, !P0 ;  /* 0x0000000759007c0c */ /* 0x044fe2000c7c1270 */
[----:B------:R-:W-:-:S02]  /*bf60*/  IMAD R3, R89, R21, RZ ;  /* 0x0000001559037224 */ /* 0x000fc400078e02ff */
[----:B------:R-:W2:Y:S01]  /*bf70*/  LDL.LU R89, [R1+0x288] ;  /* 0x0002880001597983 */ /* 0x000ea20000300800 */
[----:B---3--:R-:W-:Y:S01]  /*bf80*/  ISETP.LT.AND P3, PT, R18, UR7, !P0 ;  /* 0x0000000712007c0c */ /* 0x008fe2000c761270 */
[C---:B-----5:R-:W-:Y:S01]  /*bf90*/  IMAD R18, R88.reuse, R21, RZ ;  /* 0x0000001558127224 */ /* 0x060fe200078e02ff */
[----:B------:R-:W-:Y:S02]  /*bfa0*/  ISETP.LT.AND P2, PT, R88, UR7, !P0 ;  /* 0x0000000758007c0c */ /* 0x000fe4000c741270 */
[----:B------:R-:W3:Y:S01]  /*bfb0*/  LDL.LU R88, [R1+0x344] ;  /* 0x0003440001587983 */ /* 0x000ee20000300800 */
[----:B------:R-:W-:-:S04]  /*bfc0*/  IADD3 R2, P5, R3, R14, RZ ;  /* 0x0000000e03027210 */ /* 0x000fc80007fbe0ff */
[----:B------:R-:W-:Y:S02]  /*bfd0*/  LEA.HI.X.SX32 R3, R3, R15, 0x1, P5 ;  /* 0x0000000f03037211 */ /* 0x000fe400028f0eff */
[----:B-1----:R-:W-:-:S04]  /*bfe0*/  IADD3 R8, P5, R22, R14, RZ ;  /* 0x0000000e16087210 */ /* 0x002fc80007fbe0ff */
[----:B------:R-:W-:Y:S02]  /*bff0*/  LEA.HI.X.SX32 R9, R22, R15, 0x1, P5 ;  /* 0x0000000f16097211 */ /* 0x000fe400028f0eff */
[----:B----4-:R-:W-:Y:S02]  /*c000*/  ISETP.LT.AND P5, PT, R20, UR7, !P0 ;  /* 0x0000000714007c0c */ /* 0x010fe4000c7a1270 */
[----:B------:R-:W4:Y:S01]  /*c010*/  LDL.LU R20, [R1+0x284] ;  /* 0x0002840001147983 */ /* 0x000f220000300800 */
[----:B------:R-:W-:Y:S01]  /*c020*/  PRMT R23, R11, 0x7771, RZ ;  /* 0x000077710b177816 */ /* 0x000fe200000000ff */
[----:B------:R-:W-:Y:S01]  /*c030*/  IMAD R22, R21, 0x10, R22 ;  /* 0x0000001015167824 */ /* 0x000fe200078e0216 */
[----:B0-----:R-:W-:Y:S01]  /*c040*/  PRMT R19, R11, 0x7772, RZ ;  /* 0x000077720b137816 */ /* 0x001fe200000000ff */
[----:B------:R-:W5:Y:S04]  /*c050*/  LDL.LU R16, [R1+0x340] ;  /* 0x0003400001107983 */ /* 0x000f680000300800 */
[----:B------:R0:W-:Y:S01]  /*c060*/  @P6 STG.E.U8 desc[UR16][R2.64], R23 ;  /* 0x0000001702006986 */ /* 0x0001e2000c101110 */
[----:B------:R-:W-:-:S02]  /*c070*/  IADD3 R10, P6, R18, R14, RZ ;  /* 0x0000000e120a7210 */ /* 0x000fc40007fde0ff */
[----:B------:R-:W-:Y:S01]  /*c080*/  PRMT R17, R11, 0x7773, RZ ;  /* 0x000077730b117816 */ /* 0x000fe200000000ff */
[----:B------:R1:W-:Y:S01]  /*c090*/  @P4 STG.E.U8 desc[UR16][R8.64], R19 ;  /* 0x0000001308004986 */ /* 0x0003e2000c101110 */
[----:B------:R-:W-:Y:S02]  /*c0a0*/  LEA.HI.X.SX32 R11, R18, R15, 0x1, P6 ;  /* 0x0000000f120b7211 */ /* 0x000fe400030f0eff */
[C---:B------:R-:W-:Y:S02]  /*c0b0*/  IADD3 R12, P6, R22.reuse, R14, RZ ;  /* 0x0000000e160c7210 */ /* 0x040fe40007fde0ff */
[C---:B------:R-:W-:Y:S01]  /*c0c0*/  ISETP.LT.AND P4, PT, R91.reuse, UR7, !P0 ;  /* 0x000000075b007c0c */ /* 0x040fe2000c781270 */
[----:B0-----:R-:W-:Y:S01]  /*c0d0*/  IMAD R3, R91, R21, RZ ;  /* 0x000000155b037224 */ /* 0x001fe200078e02ff */
[----:B------:R0:W-:Y:S01]  /*c0e0*/  @P2 STG.E.U8 desc[UR16][R10.64], R17 ;  /* 0x000000110a002986 */ /* 0x0001e2000c101110 */
[----:B------:R-:W-:Y:S02]  /*c0f0*/  LEA.HI.X.SX32 R13, R22, R15, 0x1, P6 ;  /* 0x0000000f160d7211 */ /* 0x000fe400030f0eff */
[----:B------:R-:W-:-:S02]  /*c100*/  PRMT R27, R4, 0x7770, RZ ;  /* 0x00007770041b7816 */ /* 0x000fc400000000ff */
[----:B------:R-:W-:Y:S02]  /*c110*/  ISETP.LT.AND P2, PT, R90, UR7, !P0 ;  /* 0x000000075a007c0c */ /* 0x000fe4000c741270 */
[C---:B------:R-:W-:Y:S01]  /*c120*/  IADD3 R2, P6, R3.reuse, R14, RZ ;  /* 0x0000000e03027210 */ /* 0x040fe20007fde0ff */
[----:B------:R-:W5:Y:S01]  /*c130*/  LDL.LU R90, [R1+0x280] ;  /* 0x00028000015a7983 */ /* 0x000f620000300800 */
[----:B------:R-:W-:Y:S02]  /*c140*/  PRMT R25, R4, 0x7771, RZ ;  /* 0x0000777104197816 */ /* 0x000fe400000000ff */
[----:B------:R-:W-:Y:S01]  /*c150*/  LEA.HI.X.SX32 R3, R3, R15, 0x1, P6 ;  /* 0x0000000f03037211 */ /* 0x000fe200030f0eff */
[----:B------:R4:W-:Y:S01]  /*c160*/  @P1 STG.E.U8 desc[UR16][R12.64], R27 ;  /* 0x0000001b0c001986 */ /* 0x0009e2000c101110 */
[----:B------:R-:W-:-:S03]  /*c170*/  IMAD R22, R21, 0x10, R22 ;  /* 0x0000001015167824 */ /* 0x000fc600078e0216 */
[----:B------:R5:W-:Y:S02]  /*c180*/  @P4 STG.E.U8 desc[UR16][R2.64], R25 ;  /* 0x0000001902004986 */ /* 0x000be4000c101110 */
[----:B-1----:R-:W-:Y:S02]  /*c190*/  IADD3 R8, P6, R22, R14, RZ ;  /* 0x0000000e16087210 */ /* 0x002fe40007fde0ff */
[----:B------:R-:W-:Y:S02]  /*c1a0*/  PRMT R23, R4, 0x7772, RZ ;  /* 0x0000777204177816 */ /* 0x000fe400000000ff */
[----:B------:R-:W-:Y:S02]  /*c1b0*/  LEA.HI.X.SX32 R9, R22, R15, 0x1, P6 ;  /* 0x0000000f16097211 */ /* 0x000fe400030f0eff */
[----:B------:R-:W-:-:S03]  /*c1c0*/  PRMT R19, R4, 0x7773, RZ ;  /* 0x0000777304137816 */ /* 0x000fc600000000ff */
[----:B------:R1:W-:Y:S01]  /*c1d0*/  @P3 STG.E.U8 desc[UR16][R8.64], R23 ;  /* 0x0000001708003986 */ /* 0x0003e2000c101110 */
[C---:B--2---:R-:W-:Y:S01]  /*c1e0*/  ISETP.LT.AND P1, PT, R89.reuse, UR7, !P0 ;  /* 0x0000000759007c0c */ /* 0x044fe2000c721270 */
[----:B0-----:R-:W-:Y:S02]  /*c1f0*/  IMAD R11, R89, R21, RZ ;  /* 0x00000015590b7224 */ /* 0x001fe400078e02ff */
[----:B------:R-:W2:Y:S01]  /*c200*/  LDL.LU R89, [R1+0x31c] ;  /* 0x00031c0001597983 */ /* 0x000ea20000300800 */
[----:B---3--:R-:W-:-:S03]  /*c210*/  ISETP.LT.AND P4, PT, R88, UR7, !P0 ;  /* 0x0000000758007c0c */ /* 0x008fc6000c781270 */
[----:B------:R-:W3:Y:S04]  /*c220*/  LDL.LU R88, [R1+0x27c] ;  /* 0x00027c0001587983 */ /* 0x000ee80000300800 */
[----:B------:R-:W3:Y:S01]  /*c230*/  LDL.LU R18, [R1+0x314] ;  /* 0x0003140001127983 */ /* 0x000ee20000300800 */
[C---:B----4-:R-:W-:Y:S01]  /*c240*/  ISETP.LT.AND P3, PT, R20.reuse, UR7, !P0 ;  /* 0x0000000714007c0c */ /* 0x050fe2000c761270 */
[----:B------:R-:W-:Y:S02]  /*c250*/  IMAD R4, R20, R21, RZ ;  /* 0x0000001514047224 */ /* 0x000fe400078e02ff */
[----:B------:R-:W4:Y:S01]  /*c260*/  LDL.LU R20, [R1+0x310] ;  /* 0x0003100001147983 */ /* 0x000f220000300800 */
[----:B------:R-:W-:Y:S01]  /*c270*/  IADD3 R10, P6, R11, R14, RZ ;  /* 0x0000000e0b0a7210 */ /* 0x000fe20007fde0ff */
[----:B------:R-:W-:-:S03]  /*c280*/  IMAD R22, R21, 0x10, R22 ;  /* 0x0000001015167824 */ /* 0x000fc600078e0216 */
[-C--:B------:R-:W-:Y:S02]  /*c290*/  LEA.HI.X.SX32 R11, R11, R15.reuse, 0x1, P6 ;  /* 0x0000000f0b0b7211 */ /* 0x080fe400030f0eff */
[CC--:B------:R-:W-:Y:S02]  /*c2a0*/  IADD3 R12, P6, R22.reuse, R14.reuse, RZ ;  /* 0x0000000e160c7210 */ /* 0x0c0fe40007fde0ff */
[----:B------:R-:W-:Y:S01]  /*c2b0*/  PRMT R17, R5, 0x7770, RZ ;  /* 0x0000777005117816 */ /* 0x000fe200000000ff */
[----:B------:R0:W-:Y:S01]  /*c2c0*/  @P1 STG.E.U8 desc[UR16][R10.64], R19 ;  /* 0x000000130a001986 */ /* 0x0001e2000c101110 */
[----:B------:R-:W-:Y:S01]  /*c2d0*/  LEA.HI.X.SX32 R13, R22, R15, 0x1, P6 ;  /* 0x0000000f160d7211 */ /* 0x000fe200030f0eff */
[----:B------:R-:W-:Y:S01]  /*c2e0*/  IMAD R22, R21, 0x10, R22 ;  /* 0x0000001015167824 */ /* 0x000fe200078e0216 */
[----:B-----5:R-:W-:Y:S02]  /*c2f0*/  ISETP.LT.AND P1, PT, R16, UR7, !P0 ;  /* 0x0000000710007c0c */ /* 0x020fe4000c721270 */
[----:B------:R-:W-:Y:S01]  /*c300*/  IADD3 R2, P6, R4, R14, RZ ;  /* 0x0000000e04027210 */ /* 0x000fe20007fde0ff */
[----:B------:R-:W5:Y:S01]  /*c310*/  LDL.LU R16, [R1+0x278] ;  /* 0x0002780001107983 */ /* 0x000f620000300800 */
[----:B-1----:R-:W-:-:S02]  /*c320*/  PRMT R23, R5, 0x7771, RZ ;  /* 0x0000777105177816 */ /* 0x002fc400000000ff */
[----:B------:R-:W-:Y:S01]  /*c330*/  LEA.HI.X.SX32 R3, R4, R15, 0x1, P6 ;  /* 0x0000000f04037211 */ /* 0x000fe200030f0eff */
[----:B------:R1:W-:Y:S01]  /*c340*/  @P5 STG.E.U8 desc[UR16][R12.64], R17 ;  /* 0x000000110c005986 */ /* 0x0003e2000c101110 */
[----:B------:R-:W-:Y:S01]  /*c350*/  IADD3 R8, P5, R22, R14, RZ ;  /* 0x0000000e16087210 */ /* 0x000fe20007fbe0ff */
[----:B------:R-:W-:-:S03]  /*c360*/  IMAD R4, R90, R21, RZ ;  /* 0x000000155a047224 */ /* 0x000fc600078e02ff */
[-C--:B------:R-:W-:Y:S01]  /*c370*/  LEA.HI.X.SX32 R9, R22, R15.reuse, 0x1, P5 ;  /* 0x0000000f16097211 */ /* 0x080fe200028f0eff */
[----:B------:R-:W-:Y:S01]  /*c380*/  @P3 STG.E.U8 desc[UR16][R2.64], R23 ;  /* 0x0000001702003986 */ /* 0x000fe2000c101110 */
[----:B0-----:R-:W-:Y:S01]  /*c390*/  PRMT R19, R5, 0x7772, RZ ;  /* 0x0000777205137816 */ /* 0x001fe200000000ff */
[----:B------:R-:W-:Y:S01]  /*c3a0*/  IMAD R22, R21, 0x10, R22 ;  /* 0x0000001015167824 */ /* 0x000fe200078e0216 */
[-C--:B------:R-:W-:Y:S02]  /*c3b0*/  IADD3 R10, P5, R4, R14.reuse, RZ ;  /* 0x0000000e040a7210 */ /* 0x080fe40007fbe0ff */
[----:B------:R-:W-:Y:S01]  /*c3c0*/  ISETP.LT.AND P6, PT, R90, UR7, !P0 ;  /* 0x000000075a007c0c */ /* 0x000fe2000c7c1270 */
[----:B------:R0:W-:Y:S01]  /*c3d0*/  @P2 STG.E.U8 desc[UR16][R8.64], R19 ;  /* 0x0000001308002986 */ /* 0x0001e2000c101110 */
[----:B------:R-:W-:Y:S02]  /*c3e0*/  LEA.HI.X.SX32 R11, R4, R15, 0x1, P5 ;  /* 0x0000000f040b7211 */ /* 0x000fe400028f0eff */
[----:B------:R-:W-:-:S02]  /*c3f0*/  IADD3 R4, P2, R22, R14, RZ ;  /* 0x0000000e16047210 */ /* 0x000fc40007f5e0ff */
[----:B-1----:R-:W-:Y:S02]  /*c400*/  PRMT R17, R5, 0x7773, RZ ;  /* 0x0000777305117816 */ /* 0x002fe400000000ff */
[----:B------:R-:W-:Y:S02]  /*c410*/  LEA.HI.X.SX32 R5, R22, R15, 0x1, P2 ;  /* 0x0000000f16057211 */ /* 0x000fe400010f0eff */
[----:B------:R-:W-:-:S03]  /*c420*/  PRMT R25, R6, 0x7770, RZ ;  /* 0x0000777006197816 */ /* 0x000fc600000000ff */
[----:B------:R5:W-:Y:S04]  /*c430*/  @P6 STG.E.U8 desc[UR16][R10.64], R17 ;  /* 0x000000110a006986 */ /* 0x000be8000c101110 */
[----:B------:R1:W-:Y:S01]  /*c440*/  @P4 STG.E.U8 desc[UR16][R4.64], R25 ;  /* 0x0000001904004986 */ /* 0x0003e2000c101110 */
[----:B--2---:R-:W-:Y:S01]  /*c450*/  ISETP.LT.AND P3, PT, R89, UR7, !P0 ;  /* 0x0000000759007c0c */ /* 0x004fe2000c761270 */
[C---:B---3--:R-:W-:Y:S02]  /*c460*/  IMAD R12, R88.reuse, R21, RZ ;  /* 0x00000015580c7224 */ /* 0x048fe400078e02ff */
[----:B------:R-:W2:Y:S01]  /*c470*/  LDL.LU R89, [R1+0x274] ;  /* 0x0002740001597983 */ /* 0x000ea20000300800 */
[----:B------:R-:W-:-:S03]  /*c480*/  ISETP.LT.AND P5, PT, R88, UR7, !P0 ;  /* 0x0000000758007c0c */ /* 0x000fc6000c7a1270 */
[----:B------:R-:W3:Y:S01]  /*c490*/  LDL.LU R88, [R1+0x30c] ;  /* 0x00030c0001587983 */ /* 0x000ee20000300800 */
[----:B------:R-:W-:-:S03]  /*c4a0*/  ISETP.LT.AND P2, PT, R18, UR7, !P0 ;  /* 0x0000000712007c0c */ /* 0x000fc6000c741270 */
[----:B------:R-:W3:Y:S04]  /*c4b0*/  LDL.LU R18, [R1+0x270] ;  /* 0x0002700001127983 */ /* 0x000ee80000300800 */
[----:B------:R-:W3:Y:S01]  /*c4c0*/  LDL.LU R90, [R1+0x308] ;  /* 0x00030800015a7983 */ /* 0x000ee20000300800 */
[C---:B0-----:R-:W-:Y:S01]  /*c4d0*/  PRMT R19, R6.reuse, 0x7771, RZ ;  /* 0x0000777106137816 */ /* 0x041fe200000000ff */
[----:B------:R-:W-:Y:S01]  /*c4e0*/  IMAD R22, R21, 0x10, R22 ;  /* 0x0000001015167824 */ /* 0x000fe200078e0216 */
[----:B------:R-:W-:Y:S01]  /*c4f0*/  PRMT R23, R6, 0x7772, RZ ;  /* 0x0000777206177816 */ /* 0x000fe200000000ff */
[----:B------:R-:W0:Y:S01]  /*c500*/  LDS.128 R8, [R0+UR12+0x1800] ;  /* 0x0018000c00087984 */ /* 0x000e220008000c00 */
[----:B----4-:R-:W-:-:S03]  /*c510*/  ISETP.LT.AND P4, PT, R20, UR7, !P0 ;  /* 0x0000000714007c0c */ /* 0x010fc6000c781270 */
[----:B------:R-:W4:Y:S01]  /*c520*/  LDL.LU R20, [R1+0x26c] ;  /* 0x00026c0001147983 */ /* 0x000f220000300800 */
[----:B------:R-:W-:-:S04]  /*c530*/  IADD3 R2, P6, R12, R14, RZ ;  /* 0x0000000e0c027210 */ /* 0x000fc80007fde0ff */
[----:B------:R-:W-:Y:S02]  /*c540*/  LEA.HI.X.SX32 R3, R12, R15, 0x1, P6 ;  /* 0x0000000f0c037211 */ /* 0x000fe400030f0eff */
[----:B------:R-:W-:-:S03]  /*c550*/  IADD3 R12, P6, R22, R14, RZ ;  /* 0x0000000e160c7210 */ /* 0x000fc60007fde0ff */
[----:B------:R0:W-:Y:S01]  /*c560*/  @P5 STG.E.U8 desc[UR16][R2.64], R19 ;  /* 0x0000001302005986 */ /* 0x0001e2000c101110 */
[C---:B-----5:R-:W-:Y:S01]  /*c570*/  IMAD R17, R16.reuse, R21, RZ ;  /* 0x0000001510117224 */ /* 0x060fe200078e02ff */
[----:B------:R-:W-:Y:S02]  /*c580*/  ISETP.LT.AND P5, PT, R16, UR7, !P0 ;  /* 0x0000000710007c0c */ /* 0x000fe4000c7a1270 */
[-C--:B------:R-:W-:Y:S01]  /*c590*/  LEA.HI.X.SX32 R13, R22, R15.reuse, 0x1, P6 ;  /* 0x0000000f160d7211 */ /* 0x080fe200030f0eff */
[----:B------:R-:W-:Y:S01]  /*c5a0*/  IMAD R22, R21, 0x10, R22 ;  /* 0x0000001015167824 */ /* 0x000fe200078e0216 */
[C---:B------:R-:W-:Y:S02]  /*c5b0*/  IADD3 R16, P6, R17.reuse, R14, RZ ;  /* 0x0000000e11107210 */ /* 0x040fe40007fde0ff */
[----:B-1----:R-:W-:Y:S02]  /*c5c0*/  PRMT R25, R6, 0x7773, RZ ;  /* 0x0000777306197816 */ /* 0x002fe400000000ff */
[----:B------:R-:W-:-:S02]  /*c5d0*/  LEA.HI.X.SX32 R17, R17, R15, 0x1, P6 ;  /* 0x0000000f11117211 */ /* 0x000fc400030f0eff */
[C---:B0-----:R-:W-:Y:S01]  /*c5e0*/  IADD3 R2, P6, R22.reuse, R14, RZ ;  /* 0x0000000e16027210 */ /* 0x041fe20007fde0ff */
[----:B------:R0:W-:Y:S03]  /*c5f0*/  @P1 STG.E.U8 desc[UR16][R12.64], R23 ;  /* 0x000000170c001986 */ /* 0x0001e6000c101110 */
[----:B------:R-:W-:Y:S01]  /*c600*/  LEA.HI.X.SX32 R3, R22, R15, 0x1, P6 ;  /* 0x0000000f16037211 */ /* 0x000fe200030f0eff */
[----:B------:R1:W-:Y:S01]  /*c610*/  @P5 STG.E.U8 desc[UR16][R16.64], R25 ;  /* 0x0000001910005986 */ /* 0x0003e2000c101110 */
[----:B------:R-:W-:Y:S01]  /*c620*/  IMAD R22, R21, 0x10, R22 ;  /* 0x0000001015167824 */ /* 0x000fe200078e0216 */
[----:B------:R-:W-:-:S05]  /*c630*/  PRMT R19, R7, 0x7770, RZ ;  /* 0x0000777007137816 */ /* 0x000fca00000000ff */
[----:B------:R5:W-:Y:S01]  /*c640*/  @P3 STG.E.U8 desc[UR16][R2.64], R19 ;  /* 0x0000001302003986 */ /* 0x000be2000c101110 */
[C---:B0-----:R-:W-:Y:S02]  /*c650*/  PRMT R23, R7.reuse, 0x7771, RZ ;  /* 0x0000777107177816 */ /* 0x041fe400000000ff */
[C---:B-1----:R-:W-:Y:S02]  /*c660*/  PRMT R17, R7.reuse, 0x7773, RZ ;  /* 0x0000777307117816 */ /* 0x042fe400000000ff */
[----:B-----5:R-:W-:Y:S01]  /*c670*/  PRMT R19, R7, 0x7772, RZ ;  /* 0x0000777207137816 */ /* 0x020fe200000000ff */
[C---:B--2---:R-:W-:Y:S01]  /*c680*/  IMAD R5, R89.reuse, R21, RZ ;  /* 0x0000001559057224 */ /* 0x044fe200078e02ff */
[----:B------:R-:W-:Y:S02]  /*c690*/  ISETP.LT.AND P1, PT, R89, UR7, !P0 ;  /* 0x0000000759007c0c */ /* 0x000fe4000c721270 */
[----:B------:R-:W2:Y:S01]  /*c6a0*/  LDL.LU R89, [R1+0x304] ;  /* 0x0003040001597983 */ /* 0x000ea20000300800 */
[----:B---3--:R-:W-:-:S02]  /*c6b0*/  ISETP.LT.AND P5, PT, R88, UR7, !P0 ;  /* 0x0000000758007c0c */ /* 0x008fc4000c7a1270 */
[CC--:B------:R-:W-:Y:S01]  /*c6c0*/  IADD3 R4, P6, R5.reuse, R14.reuse, RZ ;  /* 0x0000000e05047210 */ /* 0x0c0fe20007fde0ff */
[----:B------:R-:W3:Y:S01]  /*c6d0*/  LDL.LU R88, [R1+0x268] ;  /* 0x0002680001587983 */ /* 0x000ee20000300800 */
[----:B------:R-:W-:Y:S02]  /*c6e0*/  IMAD R0, R18, R21, RZ ;  /* 0x0000001512007224 */ /* 0x000fe400078e02ff */
[-C--:B------:R-:W-:Y:S02]  /*c6f0*/  LEA.HI.X.SX32 R5, R5, R15.reuse, 0x1, P6 ;  /* 0x0000000f05057211 */ /* 0x080fe400030f0eff */
[-C--:B------:R-:W-:Y:S02]  /*c700*/  IADD3 R12, P6, R22, R14.reuse, RZ ;  /* 0x0000000e160c7210 */ /* 0x080fe40007fde0ff */
[----:B------:R-:W-:Y:S02]  /*c710*/  ISETP.LT.AND P3, PT, R18, UR7, !P0 ;  /* 0x0000000712007c0c */ /* 0x000fe4000c761270 */
[----:B------:R-:W-:Y:S01]  /*c720*/  LEA.HI.X.SX32 R13, R22, R15, 0x1, P6 ;  /* 0x0000000f160d7211 */ /* 0x000fe200030f0eff */
[----:B------:R-:W5:Y:S01]  /*c730*/  LDL.LU R18, [R1+0x300] ;  /* 0x0003000001127983 */ /* 0x000f620000300800 */
[----:B------:R-:W-:-:S03]  /*c740*/  IADD3 R6, P6, R0, R14, RZ ;  /* 0x0000000e00067210 */ /* 0x000fc60007fde0ff */
[----:B------:R-:W5:Y:S01]  /*c750*/  LDL.LU R16, [R1+0x264] ;  /* 0x0002640001107983 */ /* 0x000f620000300800 */
[----:B------:R-:W-:-:S03]  /*c760*/  LEA.HI.X.SX32 R7, R0, R15, 0x1, P6 ;  /* 0x0000000f00077211 */ /* 0x000fc600030f0eff */
[----:B------:R0:W-:Y:S04]  /*c770*/  @P1 STG.E.U8 desc[UR16][R4.64], R23 ;  /* 0x0000001704001986 */ /* 0x0001e8000c101110 */
[----:B------:R1:W-:Y:S01]  /*c780*/  @P2 STG.E.U8 desc[UR16][R12.64], R19 ;  /* 0x000000130c002986 */ /* 0x0003e2000c101110 */
[C---:B----4-:R-:W-:Y:S01]  /*c790*/  ISETP.LT.AND P2, PT, R20.reuse, UR7, !P0 ;  /* 0x0000000714007c0c */ /* 0x050fe2000c741270 */
[----:B------:R-:W-:Y:S02]  /*c7a0*/  IMAD R0, R20, R21, RZ ;  /* 0x0000001514007224 */ /* 0x000fe400078e02ff */
[----:B------:R-:W4:Y:S01]  /*c7b0*/  LDL.LU R20, [R1+0x2fc] ;  /* 0x0002fc0001147983 */ /* 0x000f220000300800 */
[----:B------:R-:W-:-:S03]  /*c7c0*/  IMAD R22, R21, 0x10, R22 ;  /* 0x0000001015167824 */ /* 0x000fc600078e0216 */
[----:B------:R-:W4:Y:S02]  /*c7d0*/  LDL.LU R91, [R1+0x260] ;  /* 0x00026000015b7983 */ /* 0x000f240000300800 */
[----:B------:R-:W-:-:S04]  /*c7e0*/  IADD3 R2, P6, R22, R14, RZ ;  /* 0x0000000e16027210 */ /* 0x000fc80007fde0ff */
[-C--:B------:R-:W-:Y:S01]  /*c7f0*/  LEA.HI.X.SX32 R3, R22, R15.reuse, 0x1, P6 ;  /* 0x0000000f16037211 */ /* 0x080fe200030f0eff */
[----:B------:R-:W-:Y:S01]  /*c800*/  IMAD R22, R21, 0x10, R22 ;  /* 0x0000001015167824 */ /* 0x000fe200078e0216 */
[-C--:B0-----:R-:W-:Y:S02]  /*c810*/  IADD3 R4, P6, R0, R14.reuse, RZ ;  /* 0x0000000e00047210 */ /* 0x081fe40007fde0ff */
[----:B------:R-:W-:Y:S02]  /*c820*/  ISETP.LT.AND P1, PT, R90, UR7, !P0 ;  /* 0x000000075a007c0c */ /* 0x000fe4000c721270 */
[----:B------:R-:W-:Y:S01]  /*c830*/  PRMT R23, R8, 0x7770, RZ ;  /* 0x0000777008177816 */ /* 0x000fe200000000ff */
[----:B------:R-:W4:Y:S01]  /*c840*/  LDL.LU R90, [R1+0x25c] ;  /* 0x00025c00015a7983 */ /* 0x000f220000300800 */
[----:B------:R-:W-:Y:S02]  /*c850*/  LEA.HI.X.SX32 R5, R0, R15, 0x1, P6 ;  /* 0x0000000f00057211 */ /* 0x000fe400030f0eff */
[----:B-1----:R-:W-:Y:S01]  /*c860*/  IADD3 R12, P6, R22, R14, RZ ;  /* 0x0000000e160c7210 */ /* 0x002fe20007fde0ff */
[----:B------:R0:W-:Y:S01]  /*c870*/  @P3 STG.E.U8 desc[UR16][R6.64], R17 ;  /* 0x0000001106003986 */ /* 0x0001e2000c101110 */
[----:B------:R-:W-:-:S02]  /*c880*/  PRMT R25, R8, 0x7771, RZ ;  /* 0x0000777108197816 */ /* 0x000fc400000000ff */
[----:B------:R-:W-:Y:S01]  /*c890*/  LEA.HI.X.SX32 R13, R22, R15, 0x1, P6 ;  /* 0x0000000f160d7211 */ /* 0x000fe200030f0eff */
[----:B------:R1:W-:Y:S01]  /*c8a0*/  @P4 STG.E.U8 desc[UR16][R2.64], R23 ;  /* 0x0000001702004986 */ /* 0x0003e2000c101110 */
[----:B------:R-:W-:Y:S01]  /*c8b0*/  PRMT R19, R8, 0x7772, RZ ;  /* 0x0000777208137816 */ /* 0x000fe200000000ff */
[----:B------:R-:W-:Y:S02]  /*c8c0*/  IMAD R22, R21, 0x10, R22 ;  /* 0x0000001015167824 */ /* 0x000fe400078e0216 */
[----:B------:R4:W-:Y:S04]  /*c8d0*/  @P2 STG.E.U8 desc[UR16][R4.64], R25 ;  /* 0x0000001904002986 */ /* 0x0009e8000c101110 */
[----:B------:R4:W-:Y:S01]  /*c8e0*/  @P5 STG.E.U8 desc[UR16][R12.64], R19 ;  /* 0x000000130c005986 */ /* 0x0009e2000c101110 */
[----:B0-----:R-:W-:-:S04]  /*c8f0*/  IADD3 R6, P5, R22, R14, RZ ;  /* 0x0000000e16067210 */ /* 0x001fc80007fbe0ff */
[----:B------:R-:W-:Y:S01]  /*c900*/  LEA.HI.X.SX32 R7, R22, R15, 0x1, P5 ;  /* 0x0000000f16077211 */ /* 0x000fe200028f0eff */
[----:B---3--:R-:W-:-:S05]  /*c910*/  IMAD R0, R88, R21, RZ ;  /* 0x0000001558007224 */ /* 0x008fca00078e02ff */
[C---:B-1----:R-:W-:Y:S02]  /*c920*/  IADD3 R2, P6, R0.reuse, R14, RZ ;  /* 0x0000000e00027210 */ /* 0x042fe40007fde0ff */
[----:B--2---:R-:W-:Y:S02]  /*c930*/  ISETP.LT.AND P3, PT, R89, UR7, !P0 ;  /* 0x0000000759007c0c */ /* 0x004fe4000c761270 */
[----:B------:R-:W-:Y:S02]  /*c940*/  LEA.HI.X.SX32 R3, R0, R15, 0x1, P6 ;  /* 0x0000000f00037211 */ /* 0x000fe400030f0eff */
[----:B-----5:R-:W-:Y:S02]  /*c950*/  ISETP.LT.AND P2, PT, R18, UR7, !P0 ;  /* 0x0000000712007c0c */ /* 0x020fe4000c741270 */
[----:B------:R-:W2:Y:S01]  /*c960*/  LDL.LU R18, [R1+0x2e4] ;  /* 0x0002e40001127983 */ /* 0x000ea20000300800 */
[C---:B------:R-:W-:Y:S01]  /*c970*/  ISETP.LT.AND P6, PT, R16.reuse, UR7, !P0 ;  /* 0x0000000710007c0c */ /* 0x040fe2000c7c1270 */
[----:B------:R-:W-:-:S02]  /*c980*/  IMAD R0, R16, R21, RZ ;  /* 0x0000001510007224 */ /* 0x000fc400078e02ff */
[----:B------:R-:W3:Y:S01]  /*c990*/  LDL.LU R16, [R1+0x2e0] ;  /* 0x0002e00001107983 */ /* 0x000ee20000300800 */
[----:B------:R-:W-:-:S03]  /*c9a0*/  ISETP.LT.AND P4, PT, R88, UR7, !P0 ;  /* 0x0000000758007c0c */ /* 0x000fc6000c781270 */
[----:B------:R-:W5:Y:S04]  /*c9b0*/  LDL.LU R89, [R1+0x258] ;  /* 0x0002580001597983 */ /* 0x000f680000300800 */
[----:B------:R-:W5:Y:S01]  /*c9c0*/  LDL.LU R88, [R1+0x254] ;  /* 0x0002540001587983 */ /* 0x000f620000300800 */
[----:B----4-:R-:W-:-:S03]  /*c9d0*/  ISETP.LT.AND P5, PT, R20, UR7, !P0 ;  /* 0x0000000714007c0c */ /* 0x010fc6000c7a1270 */
[----:B------:R-:W4:Y:S01]  /*c9e0*/  LDL.LU R20, [R1+0x250] ;  /* 0x0002500001147983 */ /* 0x000f220000300800 */
[----:B------:R-:W-:Y:S02]  /*c9f0*/  PRMT R23, R8, 0x7773, RZ ;  /* 0x0000777308177816 */ /* 0x000fe400000000ff */
[----:B------:R-:W-:-:S03]  /*ca00*/  PRMT R17, R9, 0x7770, RZ ;  /* 0x0000777009117816 */ /* 0x000fc600000000ff */
[----:B------:R0:W-:Y:S01]  /*ca10*/  @P4 STG.E.U8 desc[UR16][R2.64], R23 ;  /* 0x0000001702004986 */ /* 0x0001e2000c101110 */
[CC--:B------:R-:W-:Y:S01]  /*ca20*/  IADD3 R4, P4, R0.reuse, R14.reuse, RZ ;  /* 0x0000000e00047210 */ /* 0x0c0fe20007f9e0ff */
[----:B------:R-:W-:Y:S01]  /*ca30*/  IMAD R22, R21, 0x10, R22 ;  /* 0x0000001015167824 */ /* 0x000fe200078e0216 */
[----:B------:R-:W-:Y:S01]  /*ca40*/  PRMT R19, R9, 0x7771, RZ ;  /* 0x0000777109137816 */ /* 0x000fe200000000ff */
[----:B------:R1:W-:Y:S01]  /*ca50*/  @P1 STG.E.U8 desc[UR16][R6.64], R17 ;  /* 0x0000001106001986 */ /* 0x0003e2000c101110 */
[----:B------:R-:W-:Y:S01]  /*ca60*/  LEA.HI.X.SX32 R5, R0, R15, 0x1, P4 ;  /* 0x0000000f00057211 */ /* 0x000fe200020f0eff */
[C---:B------:R-:W-:Y:S01]  /*ca70*/  IMAD R0, R91.reuse, R21, RZ ;  /* 0x000000155b007224 */ /* 0x040fe200078e02ff */
[----:B------:R-:W-:Y:S02]  /*ca80*/  ISETP.LT.AND P1, PT, R91, UR7, !P0 ;  /* 0x000000075b007c0c */ /* 0x000fe4000c721270 */
[-C--:B------:R-:W-:Y:S01]  /*ca90*/  IADD3 R12, P4, R22, R14.reuse, RZ ;  /* 0x0000000e160c7210 */ /* 0x080fe20007f9e0ff */
[----:B------:R1:W-:Y:S01]  /*caa0*/  @P6 STG.E.U8 desc[UR16][R4.64], R19 ;  /* 0x0000001304006986 */ /* 0x0003e2000c101110 */
[----:B0-----:R-:W-:-:S02]  /*cab0*/  IADD3 R2, P6, R0, R14, RZ ;  /* 0x0000000e00027210 */ /* 0x001fc40007fde0ff */
[----:B------:R-:W-:Y:S01]  /*cac0*/  LEA.HI.X.SX32 R13, R22, R15, 0x1, P4 ;  /* 0x0000000f160d7211 */ /* 0x000fe200020f0eff */
[----:B------:R-:W-:Y:S01]  /*cad0*/  IMAD R22, R21, 0x10, R22 ;  /* 0x0000001015167824 */ /* 0x000fe200078e0216 */
[C---:B-1----:R-:W-:Y:S01]  /*cae0*/  PRMT R17, R9.reuse, 0x7772, RZ ;  /* 0x0000777209117816 */ /* 0x042fe200000000ff */
[----:B------:R-:W-:Y:S01]  /*caf0*/  IMAD R8, R90, R21, RZ ;  /* 0x000000155a087224 */ /* 0x000fe200078e02ff */
[----:B------:R-:W-:Y:S02]  /*cb00*/  LEA.HI.X.SX32 R3, R0, R15, 0x1, P6 ;  /* 0x0000000f00037211 */ /* 0x000fe400030f0eff */
[----:B------:R-:W-:Y:S02]  /*cb10*/  PRMT R9, R9, 0x7773, RZ ;  /* 0x0000777309097816 */ /* 0x000fe400000000ff */
[----:B------:R-:W-:Y:S01]  /*cb20*/  ISETP.LT.AND P4, PT, R90, UR7, !P0 ;  /* 0x000000075a007c0c */ /* 0x000fe2000c781270 */
[----:B------:R-:W-:Y:S01]  /*cb30*/  @P3 STG.E.U8 desc[UR16][R12.64], R17 ;  /* 0x000000110c003986 */ /* 0x000fe2000c101110 */
[----:B------:R-:W-:-:S03]  /*cb40*/  IADD3 R6, P6, R22, R14, RZ ;  /* 0x0000000e16067210 */ /* 0x000fc60007fde0ff */
[----:B------:R0:W-:Y:S01]  /*cb50*/  @P1 STG.E.U8 desc[UR16][R2.64], R9 ;  /* 0x0000000902001986 */ /* 0x0001e2000c101110 */
[-C--:B------:R-:W-:Y:S02]  /*cb60*/  IADD3 R4, P1, R8, R14.reuse, RZ ;  /* 0x0000000e08047210 */ /* 0x080fe40007f3e0ff */
[-C--:B------:R-:W-:Y:S01]  /*cb70*/  LEA.HI.X.SX32 R7, R22, R15.reuse, 0x1, P6 ;  /* 0x0000000f16077211 */ /* 0x080fe200030f0eff */
[----:B------:R-:W-:Y:S01]  /*cb80*/  IMAD R22, R21, 0x10, R22 ;  /* 0x0000001015167824 */ /* 0x000fe200078e0216 */
[----:B------:R-:W-:Y:S02]  /*cb90*/  PRMT R23, R10, 0x7770, RZ ;  /* 0x000077700a177816 */ /* 0x000fe400000000ff */
[----:B------:R-:W-:Y:S02]  /*cba0*/  LEA.HI.X.SX32 R5, R8, R15, 0x1, P1 ;  /* 0x0000000f08057211 */ /* 0x000fe400008f0eff */
[----:B------:R-:W-:Y:S01]  /*cbb0*/  PRMT R19, R10, 0x7771, RZ ;  /* 0x000077710a137816 */ /* 0x000fe200000000ff */
[----:B------:R1:W-:Y:S04]  /*cbc0*/  @P2 STG.E.U8 desc[UR16][R6.64], R23 ;  /* 0x0000001706002986 */ /* 0x0003e8000c101110 */
[----:B------:R1:W-:Y:S01]  /*cbd0*/  @P4 STG.E.U8 desc[UR16][R4.64], R19 ;  /* 0x0000001304004986 */ /* 0x0003e2000c101110 */
[----:B0-----:R-:W-:-:S04]  /*cbe0*/  IADD3 R2, P4, R22, R14, RZ ;  /* 0x0000000e16027210 */ /* 0x001fc80007f9e0ff */
[----:B------:R-:W-:Y:S02]  /*cbf0*/  LEA.HI.X.SX32 R3, R22, R15, 0x1, P4 ;  /* 0x0000000f16037211 */ /* 0x000fe400020f0eff */
[C---:B------:R-:W-:Y:S02]  /*cc00*/  PRMT R25, R10.reuse, 0x7772, RZ ;  /* 0x000077720a197816 */ /* 0x040fe400000000ff */
[----:B-1----:R-:W-:Y:S02]  /*cc10*/  PRMT R23, R10, 0x7773, RZ ;  /* 0x000077730a177816 */ /* 0x002fe400000000ff */
[----:B------:R-:W-:Y:S01]  /*cc20*/  PRMT R19, R11, 0x7772, RZ ;  /* 0x000077720b137816 */ /* 0x000fe200000000ff */
[----:B------:R0:W-:Y:S01]  /*cc30*/  @P5 STG.E.U8 desc[UR16][R2.64], R25 ;  /* 0x0000001902005986 */ /* 0x0001e2000c101110 */
[----:B--2---:R-:W-:Y:S02]  /*cc40*/  ISETP.LT.AND P3, PT, R18, UR7, !P0 ;  /* 0x0000000712007c0c */ /* 0x004fe4000c761270 */
[----:B---3--:R-:W-:Y:S01]  /*cc50*/  ISETP.LT.AND P1, PT, R16, UR7, !P0 ;  /* 0x0000000710007c0c */ /* 0x008fe2000c721270 */
[----:B------:R-:W-:-:S02]  /*cc60*/  IMAD R16, R21, 0x10, R22 ;  /* 0x0000001015107824 */ /* 0x000fc400078e0216 */
[-C--:B-----5:R-:W-:Y:S02]  /*cc70*/  IMAD R0, R89, R21.reuse, RZ ;  /* 0x0000001559007224 */ /* 0x0a0fe400078e02ff */
[----:B------:R-:W-:-:S03]  /*cc80*/  IMAD R17, R88, R21, RZ ;  /* 0x0000001558117224 */ /* 0x000fc600078e02ff */
[-C--:B------:R-:W-:Y:S02]  /*cc90*/  IADD3 R8, P2, R0, R14.reuse, RZ ;  /* 0x0000000e00087210 */ /* 0x080fe40007f5e0ff */
[-C--:B------:R-:W-:Y:S02]  /*cca0*/  IADD3 R12, P4, R16, R14.reuse, RZ ;  /* 0x0000000e100c7210 */ /* 0x080fe40007f9e0ff */
[-C--:B------:R-:W-:Y:S02]  /*ccb0*/  LEA.HI.X.SX32 R9, R0, R15.reuse, 0x1, P2 ;  /* 0x0000000f00097211 */ /* 0x080fe400010f0eff */
[----:B------:R-:W-:Y:S02]  /*ccc0*/  LEA.HI.X.SX32 R13, R16, R15, 0x1, P4 ;  /* 0x0000000f100d7211 */ /* 0x000fe400020f0eff */
[----:B------:R-:W-:Y:S02]  /*ccd0*/  ISETP.LT.AND P4, PT, R89, UR7, !P0 ;  /* 0x0000000759007c0c */ /* 0x000fe4000c781270 */
[----:B------:R-:W-:-:S04]  /*cce0*/  IADD3 R6, P6, R17, R14, RZ ;  /* 0x0000000e11067210 */ /* 0x000fc80007fde0ff */
[----:B------:R-:W-:Y:S02]  /*ccf0*/  LEA.HI.X.SX32 R7, R17, R15, 0x1, P6 ;  /* 0x0000000f11077211 */ /* 0x000fe400030f0eff */
[----:B------:R-:W-:-:S05]  /*cd00*/  PRMT R17, R11, 0x7773, RZ ;  /* 0x000077730b117816 */ /* 0x000fca00000000ff */
[----:B------:R0:W-:Y:S01]  /*cd10*/  @P4 STG.E.U8 desc[UR16][R8.64], R23 ;  /* 0x0000001708004986 */ /* 0x0001e2000c101110 */
[----:B----4-:R-:W-:Y:S02]  /*cd20*/  IMAD R18, R20, R21, RZ ;  /* 0x0000001514127224 */ /* 0x010fe400078e02ff */
[----:B------:R-:W-:-:S05]  /*cd30*/  IMAD R21, R21, 0x10, R16 ;  /* 0x0000001015157824 */ /* 0x000fca00078e0210 */
[----:B------:R-:W-:-:S04]  /*cd40*/  IADD3 R4, P2, R21, R14, RZ ;  /* 0x0000000e15047210 */ /* 0x000fc80007f5e0ff */
[----:B------:R-:W-:Y:S02]  /*cd50*/  LEA.HI.X.SX32 R5, R21, R15, 0x1, P2 ;  /* 0x0000000f15057211 */ /* 0x000fe400010f0eff */
[----:B------:R-:W-:Y:S02]  /*cd60*/  ISETP.LT.AND P2, PT, R88, UR7, !P0 ;  /* 0x0000000758007c0c */ /* 0x000fe4000c741270 */
[----:B------:R-:W-:Y:S02]  /*cd70*/  ISETP.LT.AND P0, PT, R20, UR7, !P0 ;  /* 0x0000000714007c0c */ /* 0x000fe4000c701270 */
[C---:B------:R-:W-:Y:S02]  /*cd80*/  PRMT R21, R11.reuse, 0x7771, RZ ;  /* 0x000077710b157816 */ /* 0x040fe400000000ff */
[----:B------:R-:W-:Y:S02]  /*cd90*/  PRMT R11, R11, 0x7770, RZ ;  /* 0x000077700b0b7816 */ /* 0x000fe400000000ff */
[----:B------:R-:W-:-:S03]  /*cda0*/  IADD3 R14, P6, R18, R14, RZ ;  /* 0x0000000e120e7210 */ /* 0x000fc60007fde0ff */
[----:B------:R0:W-:Y:S04]  /*cdb0*/  @P3 STG.E.U8 desc[UR16][R12.64], R11 ;  /* 0x0000000b0c003986 */ /* 0x0001e8000c101110 */
[----:B------:R0:W-:Y:S01]  /*cdc0*/  @P2 STG.E.U8 desc[UR16][R6.64], R21 ;  /* 0x0000001506002986 */ /* 0x0001e2000c101110 */
[----:B------:R-:W-:-:S03]  /*cdd0*/  LEA.HI.X.SX32 R15, R18, R15, 0x1, P6 ;  /* 0x0000000f120f7211 */ /* 0x000fc600030f0eff */
[----:B------:R0:W-:Y:S01]  /*cde0*/  @P1 STG.E.U8 desc[UR16][R4.64], R19 ;  /* 0x0000001304001986 */ /* 0x0001e2000c101110 */
[----:B------:R-:W-:Y:S05]  /*cdf0*/  @!P0 EXIT ;  /* 0x000000000000894d */ /* 0x000fea0003800000 */
[----:B------:R-:W-:Y:S01]  /*ce00*/  STG.E.U8 desc[UR16][R14.64], R17 ;  /* 0x000000110e007986 */ /* 0x000fe2000c101110 */
[----:B------:R-:W-:Y:S05]  /*ce10*/  EXIT ;  /* 0x000000000000794d */ /* 0x000fea0003800000 */
.L_x_3:
[----:B------:R-:W-:-:S00]  /*ce20*/  BRA `(.L_x_3) ;  /* 0xfffffffc00fc7947 */ /* 0x000fc0000383ffff */
[----:B------:R-:W-:-:S00]  /*ce30*/  NOP ;  /* 0x0000000000007918 */ /* 0x000fc00000000000 */
        /* <DEDUP_REMOVED lines=12> */
.L_x_4:


//--------------------- .nv.shared.matmul_kernel  --------------------------
	.section	.nv.shared.matmul_kernel,"aw",@nobits
	.sectionflags	@""
	.align	16
	.zero		1024


//--------------------- .nv.shared.reserved.0     --------------------------
	.section	.nv.shared.reserved.0,"aw",@nobits
	.weak		__nv_reservedSMEM_offset_0_alias
	.size		__nv_reservedSMEM_offset_0_alias, 0, 0
	.other		__nv_reservedSMEM_offset_0_alias,@"STO_CUDA_RESERVED_SHARED STV_DEFAULT"
__nv_reservedSMEM_offset_0_alias:
	.zero		0


//--------------------- .nv.constant0.matmul_kernel --------------------------
	.section	.nv.constant0.matmul_kernel,"a",@progbits
	.sectionflags	@""
	.align	4
.nv.constant0.matmul_kernel:
	.zero		608


//--------------------- SYMBOLS --------------------------

	.type		.nv.reservedSmem.offset0,@object
	.size		.nv.reservedSmem.offset0,0x4
